	.target	sm_100a

	.elftype	@"ET_EXEC"


//--------------------- .note.nv.tkinfo           --------------------------
	.section	.note.nv.tkinfo,"",@"SHT_NOTE"
	.sectionflags	@"SHF_NOTE_NV_TKINFO"
	.tkinfo
        /*0018*/ 	.word	0x00000002
        /*0030*/ 	.string	""
        /*0030*/ 	.string	"ptxas"
        /*0030*/ 	.string	"Cuda compilation tools, release 13.0, V13.0.88"
        /*0030*/ 	.string	"Build cuda_13.0.r13.0/compiler.36424714_0"
        /*0030*/ 	.string	"-arch sm_100a -m 64 "



//--------------------- .note.nv.cuinfo           --------------------------
	.section	.note.nv.cuinfo,"",@"SHT_NOTE"
	.sectionflags	@"SHF_NOTE_NV_CUINFO"
        /*0018*/ 	.short	0x0002
        /*001a*/ 	.short	0x0064
        /*001c*/ 	.short	0x0082
	.zero		2


//--------------------- .nv.info                  --------------------------
	.section	.nv.info,"",@"SHT_CUDA_INFO"
	.align	4


	//----- nvinfo : EIATTR_REGCOUNT
	.align		4
        /*0000*/ 	.byte	0x04, 0x2f
        /*0002*/ 	.short	(.L_19 - .L_18)
	.align		4
.L_18:
        /*0004*/ 	.word	index@(_ZN7cutlass13device_kernelINS_4gemm6kernel13GemmUniversalIN4cute5tupleIJiiiiEEENS1_10collective13CollectiveMmaINS1_35MainloopSm100TmaUmmaWarpSpecializedILi8ELi2ELi4ENS5_IJNS4_1CILi2EEENSA_ILi4EEENSA_ILi1EEEEEEEENS5_IJNSA_ILi128EEENSA_ILi64EEESG_EEENS_6half_tENS5_IJlSD_lEEESJ_SK_NS4_8TiledMMAINS4_8MMA_AtomIJNS4_26SM100_MMA_F16BF16_2x1SM_SSISJ_SJ_fLi128ELi64ELNS4_4UMMA5MajorE0ELSP_0ELNSO_7ScaleInE0ELSQ_0EEEEEENS4_6LayoutINS5_IJSD_SD_SD_EEENS5_IJNSA_ILi0EEESV_SV_EEEEENS5_IJNS4_10UnderscoreESY_SY_EEEEENS4_28SM100_TMA_2SM_LOAD_MULTICASTENS4_14ComposedLayoutINS4_7SwizzleILi3ELi4ELi3EEENS4_18smem_ptr_flag_bitsILi16EEENST_INS5_IJNSA_ILi8EEESH_EEENS5_IJSH_SD_EEEEEEEvNS4_8identityENS4_18SM100_TMA_2SM_LOADES1B_vS1C_EENS_8epilogue10collective18CollectiveEpilogueINS1F_23Sm100TmaWarpSpecializedILi3ELi2ELi16ELb1ELb0EEEJNS5_IJSH_SH_SG_EEENS5_IJNST_ISH_SD_EENST_INS5_IJNSA_ILi16EEESB_EEENS5_IJSD_NSA_ILi32EEEEEEEEEEESJ_SK_SJ_SK_NS1F_6fusion15FusionCallbacksIS1J_NS1S_17LinearCombinationISJ_fSJ_fLNS_15FloatRoundStyleE2EEES1K_S1R_JEEENS4_5SM1004TMEM4LOAD26SM100_TMEM_LOAD_32dp32b16xENS4_13SM90_TMA_LOADENS12_INS13_ILi1ELi4ELi3EEES16_NST_INS5_IJS17_S1M_EEENS5_IJS1M_SD_EEEEEEENS4_39AutoVectorizingCopyWithAssumedAlignmentILi128EEENS4_14SM90_TMA_STOREES27_S29_S29_EEEvvEEEEvNT_6ParamsE)
        /*0008*/ 	.word	0x00000050


	//----- nvinfo : EIATTR_FRAME_SIZE
	.align		4
.L_19:
        /*000c*/ 	.byte	0x04, 0x11
        /*000e*/ 	.short	(.L_21 - .L_20)
	.align		4
.L_20:
        /*0010*/ 	.word	index@($__internal_2_$__cuda_sm10x_tcgen05_guardrail_trap_unallocated_columns_being_dealloced)
        /*0014*/ 	.word	0x00000000


	//----- nvinfo : EIATTR_FRAME_SIZE
	.align		4
.L_21:
        /*0018*/ 	.byte	0x04, 0x11
        /*001a*/ 	.short	(.L_23 - .L_22)
	.align		4
.L_22:
        /*001c*/ 	.word	index@($__internal_1_$__cuda_sm10x_tcgen05_guardrail_trap_phase_invalid_during_alloc)
        /*0020*/ 	.word	0x00000000


	//----- nvinfo : EIATTR_FRAME_SIZE
	.align		4
.L_23:
        /*0024*/ 	.byte	0x04, 0x11
        /*0026*/ 	.short	(.L_25 - .L_24)
	.align		4
.L_24:
        /*0028*/ 	.word	index@($__internal_0_$__cuda_sm10x_tcgen05_guardrail_trap_col_being_dealloced_not_returned_by_alloc)
        /*002c*/ 	.word	0x00000000


	//----- nvinfo : EIATTR_FRAME_SIZE
	.align		4
.L_25:
        /*0030*/ 	.byte	0x04, 0x11
        /*0032*/ 	.short	(.L_27 - .L_26)
	.align		4
.L_26:
        /*0034*/ 	.word	index@(_ZN7cutlass13device_kernelINS_4gemm6kernel13GemmUniversalIN4cute5tupleIJiiiiEEENS1_10collective13CollectiveMmaINS1_35MainloopSm100TmaUmmaWarpSpecializedILi8ELi2ELi4ENS5_IJNS4_1CILi2EEENSA_ILi4EEENSA_ILi1EEEEEEEENS5_IJNSA_ILi128EEENSA_ILi64EEESG_EEENS_6half_tENS5_IJlSD_lEEESJ_SK_NS4_8TiledMMAINS4_8MMA_AtomIJNS4_26SM100_MMA_F16BF16_2x1SM_SSISJ_SJ_fLi128ELi64ELNS4_4UMMA5MajorE0ELSP_0ELNSO_7ScaleInE0ELSQ_0EEEEEENS4_6LayoutINS5_IJSD_SD_SD_EEENS5_IJNSA_ILi0EEESV_SV_EEEEENS5_IJNS4_10UnderscoreESY_SY_EEEEENS4_28SM100_TMA_2SM_LOAD_MULTICASTENS4_14ComposedLayoutINS4_7SwizzleILi3ELi4ELi3EEENS4_18smem_ptr_flag_bitsILi16EEENST_INS5_IJNSA_ILi8EEESH_EEENS5_IJSH_SD_EEEEEEEvNS4_8identityENS4_18SM100_TMA_2SM_LOADES1B_vS1C_EENS_8epilogue10collective18CollectiveEpilogueINS1F_23Sm100TmaWarpSpecializedILi3ELi2ELi16ELb1ELb0EEEJNS5_IJSH_SH_SG_EEENS5_IJNST_ISH_SD_EENST_INS5_IJNSA_ILi16EEESB_EEENS5_IJSD_NSA_ILi32EEEEEEEEEEESJ_SK_SJ_SK_NS1F_6fusion15FusionCallbacksIS1J_NS1S_17LinearCombinationISJ_fSJ_fLNS_15FloatRoundStyleE2EEES1K_S1R_JEEENS4_5SM1004TMEM4LOAD26SM100_TMEM_LOAD_32dp32b16xENS4_13SM90_TMA_LOADENS12_INS13_ILi1ELi4ELi3EEES16_NST_INS5_IJS17_S1M_EEENS5_IJS1M_SD_EEEEEEENS4_39AutoVectorizingCopyWithAssumedAlignmentILi128EEENS4_14SM90_TMA_STOREES27_S29_S29_EEEvvEEEEvNT_6ParamsE)
        /*0038*/ 	.word	0x00000000


	//----- nvinfo : EIATTR_MIN_STACK_SIZE
	.align		4
.L_27:
        /*003c*/ 	.byte	0x04, 0x12
        /*003e*/ 	.short	(.L_29 - .L_28)
	.align		4
.L_28:
        /*0040*/ 	.word	index@(_ZN7cutlass13device_kernelINS_4gemm6kernel13GemmUniversalIN4cute5tupleIJiiiiEEENS1_10collective13CollectiveMmaINS1_35MainloopSm100TmaUmmaWarpSpecializedILi8ELi2ELi4ENS5_IJNS4_1CILi2EEENSA_ILi4EEENSA_ILi1EEEEEEEENS5_IJNSA_ILi128EEENSA_ILi64EEESG_EEENS_6half_tENS5_IJlSD_lEEESJ_SK_NS4_8TiledMMAINS4_8MMA_AtomIJNS4_26SM100_MMA_F16BF16_2x1SM_SSISJ_SJ_fLi128ELi64ELNS4_4UMMA5MajorE0ELSP_0ELNSO_7ScaleInE0ELSQ_0EEEEEENS4_6LayoutINS5_IJSD_SD_SD_EEENS5_IJNSA_ILi0EEESV_SV_EEEEENS5_IJNS4_10UnderscoreESY_SY_EEEEENS4_28SM100_TMA_2SM_LOAD_MULTICASTENS4_14ComposedLayoutINS4_7SwizzleILi3ELi4ELi3EEENS4_18smem_ptr_flag_bitsILi16EEENST_INS5_IJNSA_ILi8EEESH_EEENS5_IJSH_SD_EEEEEEEvNS4_8identityENS4_18SM100_TMA_2SM_LOADES1B_vS1C_EENS_8epilogue10collective18CollectiveEpilogueINS1F_23Sm100TmaWarpSpecializedILi3ELi2ELi16ELb1ELb0EEEJNS5_IJSH_SH_SG_EEENS5_IJNST_ISH_SD_EENST_INS5_IJNSA_ILi16EEESB_EEENS5_IJSD_NSA_ILi32EEEEEEEEEEESJ_SK_SJ_SK_NS1F_6fusion15FusionCallbacksIS1J_NS1S_17LinearCombinationISJ_fSJ_fLNS_15FloatRoundStyleE2EEES1K_S1R_JEEENS4_5SM1004TMEM4LOAD26SM100_TMEM_LOAD_32dp32b16xENS4_13SM90_TMA_LOADENS12_INS13_ILi1ELi4ELi3EEES16_NST_INS5_IJS17_S1M_EEENS5_IJS1M_SD_EEEEEEENS4_39AutoVectorizingCopyWithAssumedAlignmentILi128EEENS4_14SM90_TMA_STOREES27_S29_S29_EEEvvEEEEvNT_6ParamsE)
        /*0044*/ 	.word	0x00000000
.L_29:


//--------------------- .nv.compat                --------------------------
	.section	.nv.compat,"",@"SHT_CUDA_COMPAT_INFO"
	.align	4
        /*0000*/ 	.byte	0x02, 0x09, 0x01, 0x00, 0x02, 0x02, 0x02, 0x00, 0x02, 0x05, 0x05, 0x00, 0x03, 0x07, 0x01, 0x01
        /*0010*/ 	.byte	0x02, 0x03, 0x01, 0x00, 0x02, 0x06, 0x01, 0x00, 0x04, 0x0b, 0x08, 0x00, 0x09, 0x00, 0x00, 0x00
        /*0020*/ 	.byte	0x00, 0x00, 0x00, 0x00


//--------------------- .nv.info._ZN7cutlass13device_kernelINS_4gemm6kernel13GemmUniversalIN4cute5tupleIJiiiiEEENS1_10collective13CollectiveMmaINS1_35MainloopSm100TmaUmmaWarpSpecializedILi8ELi2ELi4ENS5_IJNS4_1CILi2EEENSA_ILi4EEENSA_ILi1EEEEEEEENS5_IJNSA_ILi128EEENSA_ILi64EEESG_EEENS_6half_tENS5_IJlSD_lEEESJ_SK_NS4_8TiledMMAINS4_8MMA_AtomIJNS4_26SM100_MMA_F16BF16_2x1SM_SSISJ_SJ_fLi128ELi64ELNS4_4UMMA5MajorE0ELSP_0ELNSO_7ScaleInE0ELSQ_0EEEEEENS4_6LayoutINS5_IJSD_SD_SD_EEENS5_IJNSA_ILi0EEESV_SV_EEEEENS5_IJNS4_10UnderscoreESY_SY_EEEEENS4_28SM100_TMA_2SM_LOAD_MULTICASTENS4_14ComposedLayoutINS4_7SwizzleILi3ELi4ELi3EEENS4_18smem_ptr_flag_bitsILi16EEENST_INS5_IJNSA_ILi8EEESH_EEENS5_IJSH_SD_EEEEEEEvNS4_8identityENS4_18SM100_TMA_2SM_LOADES1B_vS1C_EENS_8epilogue10collective18CollectiveEpilogueINS1F_23Sm100TmaWarpSpecializedILi3ELi2ELi16ELb1ELb0EEEJNS5_IJSH_SH_SG_EEENS5_IJNST_ISH_SD_EENST_INS5_IJNSA_ILi16EEESB_EEENS5_IJSD_NSA_ILi32EEEEEEEEEEESJ_SK_SJ_SK_NS1F_6fusion15FusionCallbacksIS1J_NS1S_17LinearCombinationISJ_fSJ_fLNS_15FloatRoundStyleE2EEES1K_S1R_JEEENS4_5SM1004TMEM4LOAD26SM100_TMEM_LOAD_32dp32b16xENS4_13SM90_TMA_LOADENS12_INS13_ILi1ELi4ELi3EEES16_NST_INS5_IJS17_S1M_EEENS5_IJS1M_SD_EEEEEEENS4_39AutoVectorizingCopyWithAssumedAlignmentILi128EEENS4_14SM90_TMA_STOREES27_S29_S29_EEEvvEEEEvNT_6ParamsE --------------------------
	.section	.nv.info._ZN7cutlass13device_kernelINS_4gemm6kernel13GemmUniversalIN4cute5tupleIJiiiiEEENS1_10collective13CollectiveMmaINS1_35MainloopSm100TmaUmmaWarpSpecializedILi8ELi2ELi4ENS5_IJNS4_1CILi2EEENSA_ILi4EEENSA_ILi1EEEEEEEENS5_IJNSA_ILi128EEENSA_ILi64EEESG_EEENS_6half_tENS5_IJlSD_lEEESJ_SK_NS4_8TiledMMAINS4_8MMA_AtomIJNS4_26SM100_MMA_F16BF16_2x1SM_SSISJ_SJ_fLi128ELi64ELNS4_4UMMA5MajorE0ELSP_0ELNSO_7ScaleInE0ELSQ_0EEEEEENS4_6LayoutINS5_IJSD_SD_SD_EEENS5_IJNSA_ILi0EEESV_SV_EEEEENS5_IJNS4_10UnderscoreESY_SY_EEEEENS4_28SM100_TMA_2SM_LOAD_MULTICASTENS4_14ComposedLayoutINS4_7SwizzleILi3ELi4ELi3EEENS4_18smem_ptr_flag_bitsILi16EEENST_INS5_IJNSA_ILi8EEESH_EEENS5_IJSH_SD_EEEEEEEvNS4_8identityENS4_18SM100_TMA_2SM_LOADES1B_vS1C_EENS_8epilogue10collective18CollectiveEpilogueINS1F_23Sm100TmaWarpSpecializedILi3ELi2ELi16ELb1ELb0EEEJNS5_IJSH_SH_SG_EEENS5_IJNST_ISH_SD_EENST_INS5_IJNSA_ILi16EEESB_EEENS5_IJSD_NSA_ILi32EEEEEEEEEEESJ_SK_SJ_SK_NS1F_6fusion15FusionCallbacksIS1J_NS1S_17LinearCombinationISJ_fSJ_fLNS_15FloatRoundStyleE2EEES1K_S1R_JEEENS4_5SM1004TMEM4LOAD26SM100_TMEM_LOAD_32dp32b16xENS4_13SM90_TMA_LOADENS12_INS13_ILi1ELi4ELi3EEES16_NST_INS5_IJS17_S1M_EEENS5_IJS1M_SD_EEEEEEENS4_39AutoVectorizingCopyWithAssumedAlignmentILi128EEENS4_14SM90_TMA_STOREES27_S29_S29_EEEvvEEEEvNT_6ParamsE,"",@"SHT_CUDA_INFO"
	.sectionflags	@""
	.align	4


	//----- nvinfo : EIATTR_CUDA_API_VERSION
	.align		4
        /*0000*/ 	.byte	0x04, 0x37
        /*0002*/ 	.short	(.L_31 - .L_30)
.L_30:
        /*0004*/ 	.word	0x00000082


	//----- nvinfo : EIATTR_KPARAM_INFO
	.align		4
.L_31:
        /*0008*/ 	.byte	0x04, 0x17
        /*000a*/ 	.short	(.L_33 - .L_32)
.L_32:
        /*000c*/ 	.word	0x00000000
        /*0010*/ 	.short	0x0000
        /*0012*/ 	.short	0x0000
        /*0014*/ 	.byte	0x00, 0xf0, 0x01, 0x20


	//----- nvinfo : EIATTR_AT_ENTRY_FRAGMENTS
	.align		4
.L_33:
        /*0018*/ 	.byte	0x04, 0x4f
        /*001a*/ 	.short	(.L_35 - .L_34)


	//   ....[0]....
.L_34:
        /*001c*/ 	.word	0x00000007


	//----- nvinfo : EIATTR_RESERVED_SMEM_USED
	.align		4
.L_35:
        /*0020*/ 	.byte	0x01, 0x41
	.zero		2


	//----- nvinfo : EIATTR_SPARSE_MMA_MASK
	.align		4
        /*0024*/ 	.byte	0x03, 0x50
        /*0026*/ 	.short	0x0000


	//----- nvinfo : EIATTR_TCGEN05_2CTA_USED
	.align		4
        /*0028*/ 	.byte	0x01, 0x52
	.zero		2


	//----- nvinfo : EIATTR_MAXREG_COUNT
	.align		4
        /*002c*/ 	.byte	0x03, 0x1b
        /*002e*/ 	.short	0x00ff


	//----- nvinfo : EIATTR_NUM_BARRIERS
	.align		4
        /*0030*/ 	.byte	0x02, 0x4c
        /*0032*/ 	.byte	0x07
	.zero		1


	//----- nvinfo : EIATTR_EXTERNS
	.align		4
        /*0034*/ 	.byte	0x04, 0x0f
        /*0036*/ 	.short	(.L_37 - .L_36)


	//   ....[0]....
	.align		4
.L_36:
        /*0038*/ 	.word	index@(__assertfail)


	//----- nvinfo : EIATTR_MERCURY_ISA_VERSION
	.align		4
.L_37:
        /*003c*/ 	.byte	0x03, 0x5f
        /*003e*/ 	.short	0x0101


	//----- nvinfo : EIATTR_INT_WARP_WIDE_INSTR_OFFSETS
	.align		4
        /*0040*/ 	.byte	0x04, 0x31
        /*0042*/ 	.short	(.L_39 - .L_38)


	//   ....[0]....
.L_38:
        /*0044*/ 	.word	0x00000dc0


	//   ....[1]....
        /*0048*/ 	.word	0x00000e60


	//   ....[2]....
        /*004c*/ 	.word	0x00004a10


	//   ....[3]....
        /*0050*/ 	.word	0x00004a30


	//   ....[4]....
        /*0054*/ 	.word	0x00004a60


	//   ....[5]....
        /*0058*/ 	.word	0x00005600


	//   ....[6]....
        /*005c*/ 	.word	0x000056c0


	//   ....[7]....
        /*0060*/ 	.word	0x00005730


	//   ....[8]....
        /*0064*/ 	.word	0x00005870


	//   ....[9]....
        /*0068*/ 	.word	0x00005980


	//   ....[10]....
        /*006c*/ 	.word	0x000059b0


	//----- nvinfo : EIATTR_COOP_GROUP_MASK_REGIDS
	.align		4
.L_39:
        /*0070*/ 	.byte	0x04, 0x29
        /*0072*/ 	.short	(.L_41 - .L_40)


	//   ....[0]....
.L_40:
        /*0074*/ 	.word	0xffffffff


	//   ....[1]....
        /*0078*/ 	.word	0xffffffff


	//   ....[2]....
        /*007c*/ 	.word	0xffffffff


	//   ....[3]....
        /*0080*/ 	.word	0xffffffff


	//   ....[4]....
        /*0084*/ 	.word	0xffffffff


	//   ....[5]....
        /*0088*/ 	.word	0xffffffff


	//   ....[6]....
        /*008c*/ 	.word	0xffffffff


	//   ....[7]....
        /*0090*/ 	.word	0xffffffff


	//   ....[8]....
        /*0094*/ 	.word	0xffffffff


	//   ....[9]....
        /*0098*/ 	.word	0xffffffff


	//   ....[10]....
        /*009c*/ 	.word	0xffffffff


	//   ....[11]....
        /*00a0*/ 	.word	0xffffffff


	//   ....[12]....
        /*00a4*/ 	.word	0xffffffff


	//   ....[13]....
        /*00a8*/ 	.word	0xffffffff


	//----- nvinfo : EIATTR_COOP_GROUP_INSTR_OFFSETS
	.align		4
.L_41:
        /*00ac*/ 	.byte	0x04, 0x28
        /*00ae*/ 	.short	(.L_43 - .L_42)


	//   ....[0]....
.L_42:
        /*00b0*/ 	.word	0x000000b0


	//   ....[1]....
        /*00b4*/ 	.word	0x00000510


	//   ....[2]....
        /*00b8*/ 	.word	0x00000750


	//   ....[3]....
        /*00bc*/ 	.word	0x000008c0


	//   ....[4]....
        /*00c0*/ 	.word	0x000009b0


	//   ....[5]....
        /*00c4*/ 	.word	0x00000b10


	//   ....[6]....
        /*00c8*/ 	.word	0x00000ca0


	//   ....[7]....
        /*00cc*/ 	.word	0x00000ee0


	//   ....[8]....
        /*00d0*/ 	.word	0x00002530


	//   ....[9]....
        /*00d4*/ 	.word	0x00003630


	//   ....[10]....
        /*00d8*/ 	.word	0x00003b00


	//   ....[11]....
        /*00dc*/ 	.word	0x00003b30


	//   ....[12]....
        /*00e0*/ 	.word	0x00004910


	//   ....[13]....
        /*00e4*/ 	.word	0x00004b20


	//----- nvinfo : EIATTR_VRC_CTA_INIT_COUNT
	.align		4
.L_43:
        /*00e8*/ 	.byte	0x02, 0x4a
        /*00ea*/ 	.byte	0x80
	.zero		1


	//----- nvinfo : EIATTR_SYSCALL_OFFSETS
	.align		4
        /*00ec*/ 	.byte	0x04, 0x46
        /*00ee*/ 	.short	(.L_45 - .L_44)


	//   ....[0]....
.L_44:
        /*00f0*/ 	.word	0x00006680


	//   ....[1]....
        /*00f4*/ 	.word	0x00006770


	//   ....[2]....
        /*00f8*/ 	.word	0x00006f20


	//   ....[3]....
        /*00fc*/ 	.word	0x000078b0


	//----- nvinfo : EIATTR_MBARRIER_INSTR_OFFSETS
	.align		4
.L_45:
        /*0100*/ 	.byte	0x04, 0x39
        /*0102*/ 	.short	(.L_47 - .L_46)


	//   ....[0]....
.L_46:
        /*0104*/ 	.word	0x00000640
        /*0108*/ 	.word	0x000000ff
        /*010c*/ 	.word	0x00000000
        /*0110*/ 	.short	0x0100
        /*0112*/ 	.byte	0x04
	.zero		1


	//   ....[1]....
        /*0114*/ 	.word	0x00000650
        /*0118*/ 	.word	0x000000ff
        /*011c*/ 	.word	0x00000040
        /*0120*/ 	.short	0x0100
        /*0122*/ 	.byte	0x04
	.zero		1


	//   ....[2]....
        /*0124*/ 	.word	0x00000660
        /*0128*/ 	.word	0x000000ff
        /*012c*/ 	.word	0x00000008
        /*0130*/ 	.short	0x0100
        /*0132*/ 	.byte	0x04
	.zero		1


	//   ....[3]....
        /*0134*/ 	.word	0x00000670
        /*0138*/ 	.word	0x000000ff
        /*013c*/ 	.word	0x00000048
        /*0140*/ 	.short	0x0100
        /*0142*/ 	.byte	0x04
	.zero		1


	//   ....[4]....
        /*0144*/ 	.word	0x00000680
        /*0148*/ 	.word	0x000000ff
        /*014c*/ 	.word	0x00000010
        /*0150*/ 	.short	0x0100
        /*0152*/ 	.byte	0x04
	.zero		1


	//   ....[5]....
        /*0154*/ 	.word	0x00000690
        /*0158*/ 	.word	0x000000ff
        /*015c*/ 	.word	0x00000050
        /*0160*/ 	.short	0x0100
        /*0162*/ 	.byte	0x04
	.zero		1


	//   ....[6]....
        /*0164*/ 	.word	0x000006a0
        /*0168*/ 	.word	0x000000ff
        /*016c*/ 	.word	0x00000018
        /*0170*/ 	.short	0x0100
        /*0172*/ 	.byte	0x04
	.zero		1


	//   ....[7]....
        /*0174*/ 	.word	0x000006b0
        /*0178*/ 	.word	0x000000ff
        /*017c*/ 	.word	0x00000058
        /*0180*/ 	.short	0x0100
        /*0182*/ 	.byte	0x04
	.zero		1


	//   ....[8]....
        /*0184*/ 	.word	0x000006c0
        /*0188*/ 	.word	0x000000ff
        /*018c*/ 	.word	0x00000020
        /*0190*/ 	.short	0x0100
        /*0192*/ 	.byte	0x04
	.zero		1


	//   ....[9]....
        /*0194*/ 	.word	0x000006d0
        /*0198*/ 	.word	0x000000ff
        /*019c*/ 	.word	0x00000060
        /*01a0*/ 	.short	0x0100
        /*01a2*/ 	.byte	0x04
	.zero		1


	//   ....[10]....
        /*01a4*/ 	.word	0x000006e0
        /*01a8*/ 	.word	0x000000ff
        /*01ac*/ 	.word	0x00000028
        /*01b0*/ 	.short	0x0100
        /*01b2*/ 	.byte	0x04
	.zero		1


	//   ....[11]....
        /*01b4*/ 	.word	0x000006f0
        /*01b8*/ 	.word	0x000000ff
        /*01bc*/ 	.word	0x00000068
        /*01c0*/ 	.short	0x0100
        /*01c2*/ 	.byte	0x04
	.zero		1


	//   ....[12]....
        /*01c4*/ 	.word	0x00000700
        /*01c8*/ 	.word	0x000000ff
        /*01cc*/ 	.word	0x00000030
        /*01d0*/ 	.short	0x0100
        /*01d2*/ 	.byte	0x04
	.zero		1


	//   ....[13]....
        /*01d4*/ 	.word	0x00000710
        /*01d8*/ 	.word	0x000000ff
        /*01dc*/ 	.word	0x00000070
        /*01e0*/ 	.short	0x0100
        /*01e2*/ 	.byte	0x04
	.zero		1


	//   ....[14]....
        /*01e4*/ 	.word	0x00000720
        /*01e8*/ 	.word	0x000000ff
        /*01ec*/ 	.word	0x00000038
        /*01f0*/ 	.short	0x0100
        /*01f2*/ 	.byte	0x04
	.zero		1


	//   ....[15]....
        /*01f4*/ 	.word	0x00000730
        /*01f8*/ 	.word	0x000000ff
        /*01fc*/ 	.word	0x00000078
        /*0200*/ 	.short	0x0100
        /*0202*/ 	.byte	0x04
	.zero		1


	//   ....[16]....
        /*0204*/ 	.word	0x00000850
        /*0208*/ 	.word	0x000000ff
        /*020c*/ 	.word	0x00000080
        /*0210*/ 	.short	0x0100
        /*0212*/ 	.byte	0x04
	.zero		1


	//   ....[17]....
        /*0214*/ 	.word	0x00000860
        /*0218*/ 	.word	0x000000ff
        /*021c*/ 	.word	0x00000098
        /*0220*/ 	.short	0x0100
        /*0222*/ 	.byte	0x04
	.zero		1


	//   ....[18]....
        /*0224*/ 	.word	0x00000870
        /*0228*/ 	.word	0x000000ff
        /*022c*/ 	.word	0x00000088
        /*0230*/ 	.short	0x0100
        /*0232*/ 	.byte	0x04
	.zero		1


	//   ....[19]....
        /*0234*/ 	.word	0x00000880
        /*0238*/ 	.word	0x000000ff
        /*023c*/ 	.word	0x000000a0
        /*0240*/ 	.short	0x0100
        /*0242*/ 	.byte	0x04
	.zero		1


	//   ....[20]....
        /*0244*/ 	.word	0x00000890
        /*0248*/ 	.word	0x000000ff
        /*024c*/ 	.word	0x00000090
        /*0250*/ 	.short	0x0100
        /*0252*/ 	.byte	0x04
	.zero		1


	//   ....[21]....
        /*0254*/ 	.word	0x000008a0
        /*0258*/ 	.word	0x000000ff
        /*025c*/ 	.word	0x000000a8
        /*0260*/ 	.short	0x0100
        /*0262*/ 	.byte	0x04
	.zero		1


	//   ....[22]....
        /*0264*/ 	.word	0x00000980
        /*0268*/ 	.word	0x000000ff
        /*026c*/ 	.word	0x000000b0
        /*0270*/ 	.short	0x0100
        /*0272*/ 	.byte	0x06
	.zero		1


	//   ....[23]....
        /*0274*/ 	.word	0x00000990
        /*0278*/ 	.word	0x000000ff
        /*027c*/ 	.word	0x000000b8
        /*0280*/ 	.short	0x0100
        /*0282*/ 	.byte	0x06
	.zero		1


	//   ....[24]....
        /*0284*/ 	.word	0x00000ac0
        /*0288*/ 	.word	0x000000ff
        /*028c*/ 	.word	0x000000c0
        /*0290*/ 	.short	0x0100
        /*0292*/ 	.byte	0x06
	.zero		1


	//   ....[25]....
        /*0294*/ 	.word	0x00000ad0
        /*0298*/ 	.word	0x000000ff
        /*029c*/ 	.word	0x000000d0
        /*02a0*/ 	.short	0x0100
        /*02a2*/ 	.byte	0x06
	.zero		1


	//   ....[26]....
        /*02a4*/ 	.word	0x00000ae0
        /*02a8*/ 	.word	0x000000ff
        /*02ac*/ 	.word	0x000000c8
        /*02b0*/ 	.short	0x0100
        /*02b2*/ 	.byte	0x06
	.zero		1


	//   ....[27]....
        /*02b4*/ 	.word	0x00000af0
        /*02b8*/ 	.word	0x000000ff
        /*02bc*/ 	.word	0x000000d8
        /*02c0*/ 	.short	0x0100
        /*02c2*/ 	.byte	0x06
	.zero		1


	//   ....[28]....
        /*02c4*/ 	.word	0x00000c10
        /*02c8*/ 	.word	0x000000ff
        /*02cc*/ 	.word	0x000000e0
        /*02d0*/ 	.short	0x0100
        /*02d2*/ 	.byte	0x04
	.zero		1


	//   ....[29]....
        /*02d4*/ 	.word	0x00000c20
        /*02d8*/ 	.word	0x000000ff
        /*02dc*/ 	.word	0x00000100
        /*02e0*/ 	.short	0x0100
        /*02e2*/ 	.byte	0x04
	.zero		1


	//   ....[30]....
        /*02e4*/ 	.word	0x00000c30
        /*02e8*/ 	.word	0x000000ff
        /*02ec*/ 	.word	0x000000e8
        /*02f0*/ 	.short	0x0100
        /*02f2*/ 	.byte	0x04
	.zero		1


	//   ....[31]....
        /*02f4*/ 	.word	0x00000c40
        /*02f8*/ 	.word	0x000000ff
        /*02fc*/ 	.word	0x00000108
        /*0300*/ 	.short	0x0100
        /*0302*/ 	.byte	0x04
	.zero		1


	//   ....[32]....
        /*0304*/ 	.word	0x00000c50
        /*0308*/ 	.word	0x000000ff
        /*030c*/ 	.word	0x000000f0
        /*0310*/ 	.short	0x0100
        /*0312*/ 	.byte	0x04
	.zero		1


	//   ....[33]....
        /*0314*/ 	.word	0x00000c60
        /*0318*/ 	.word	0x000000ff
        /*031c*/ 	.word	0x00000110
        /*0320*/ 	.short	0x0100
        /*0322*/ 	.byte	0x04
	.zero		1


	//   ....[34]....
        /*0324*/ 	.word	0x00000c70
        /*0328*/ 	.word	0x000000ff
        /*032c*/ 	.word	0x000000f8
        /*0330*/ 	.short	0x0100
        /*0332*/ 	.byte	0x04
	.zero		1


	//   ....[35]....
        /*0334*/ 	.word	0x00000c80
        /*0338*/ 	.word	0x000000ff
        /*033c*/ 	.word	0x00000118
        /*0340*/ 	.short	0x0100
        /*0342*/ 	.byte	0x04
	.zero		1


	//   ....[36]....
        /*0344*/ 	.word	0x00000d70
        /*0348*/ 	.word	0x000000ff
        /*034c*/ 	.word	0x00000120
        /*0350*/ 	.short	0x0100
        /*0352*/ 	.byte	0x04
	.zero		1


	//   ....[37]....
        /*0354*/ 	.word	0x00000d80
        /*0358*/ 	.word	0x000000ff
        /*035c*/ 	.word	0x00000130
        /*0360*/ 	.short	0x0100
        /*0362*/ 	.byte	0x04
	.zero		1


	//   ....[38]....
        /*0364*/ 	.word	0x00000d90
        /*0368*/ 	.word	0x000000ff
        /*036c*/ 	.word	0x00000128
        /*0370*/ 	.short	0x0100
        /*0372*/ 	.byte	0x04
	.zero		1


	//   ....[39]....
        /*0374*/ 	.word	0x00000da0
        /*0378*/ 	.word	0x000000ff
        /*037c*/ 	.word	0x00000138
        /*0380*/ 	.short	0x0100
        /*0382*/ 	.byte	0x04
	.zero		1


	//   ....[40]....
        /*0384*/ 	.word	0x00000ea0
        /*0388*/ 	.word	0x000000ff
        /*038c*/ 	.word	0x00000140
        /*0390*/ 	.short	0x0100
        /*0392*/ 	.byte	0x06
	.zero		1


	//   ....[41]....
        /*0394*/ 	.word	0x00001b10
        /*0398*/ 	.word	0x00000003
        /*039c*/ 	.word	0x00000130
        /*03a0*/ 	.short	0x010a
        /*03a2*/ 	.byte	0xff
	.zero		1


	//   ....[42]....
        /*03a4*/ 	.word	0x00001b40
        /*03a8*/ 	.word	0x00000003
        /*03ac*/ 	.word	0x00000120
        /*03b0*/ 	.short	0x0101
        /*03b2*/ 	.byte	0xff
	.zero		1


	//   ....[43]....
        /*03b4*/ 	.word	0x00001c00
        /*03b8*/ 	.word	0x000000ff
        /*03bc*/ 	.word	0x00000040
        /*03c0*/ 	.short	0x010a
        /*03c2*/ 	.byte	0x04
	.zero		1


	//   ....[44]....
        /*03c4*/ 	.word	0x00001cd0
        /*03c8*/ 	.word	0x000000ff
        /*03cc*/ 	.word	0x00000040
        /*03d0*/ 	.short	0x010a
        /*03d2*/ 	.byte	0x05
	.zero		1


	//   ....[45]....
        /*03d4*/ 	.word	0x00001e30
        /*03d8*/ 	.word	0x000000ff
        /*03dc*/ 	.word	0x00000040
        /*03e0*/ 	.short	0x010a
        /*03e2*/ 	.byte	0x04
	.zero		1


	//   ....[46]....
        /*03e4*/ 	.word	0x000020c0
        /*03e8*/ 	.word	0x000000ff
        /*03ec*/ 	.word	0x000000b8
        /*03f0*/ 	.short	0x0101
        /*03f2*/ 	.byte	0x15
	.zero		1


	//   ....[47]....
        /*03f4*/ 	.word	0x000020e0
        /*03f8*/ 	.word	0x000000ff
        /*03fc*/ 	.word	0x00000040
        /*0400*/ 	.short	0x010a
        /*0402*/ 	.byte	0x04
	.zero		1


	//   ....[48]....
        /*0404*/ 	.word	0x00002160
        /*0408*/ 	.word	0x000000ff
        /*040c*/ 	.word	0x00000040
        /*0410*/ 	.short	0x010a
        /*0412*/ 	.byte	0x06
	.zero		1


	//   ....[49]....
        /*0414*/ 	.word	0x000022a0
        /*0418*/ 	.word	0x000000ff
        /*041c*/ 	.word	0x00000040
        /*0420*/ 	.short	0x010a
        /*0422*/ 	.byte	0x04
	.zero		1


	//   ....[50]....
        /*0424*/ 	.word	0x00002560
        /*0428*/ 	.word	0x00000003
        /*042c*/ 	.word	0x000000c0
        /*0430*/ 	.short	0x010a
        /*0432*/ 	.byte	0xff
	.zero		1


	//   ....[51]....
        /*0434*/ 	.word	0x000026b0
        /*0438*/ 	.word	0x00000000
        /*043c*/ 	.word	0x00000000
        /*0440*/ 	.short	0x0101
        /*0442*/ 	.byte	0xff
	.zero		1


	//   ....[52]....
        /*0444*/ 	.word	0x00002c70
        /*0448*/ 	.word	0x000000ff
        /*044c*/ 	.word	0x00000000
        /*0450*/ 	.short	0x010a
        /*0452*/ 	.byte	0x04
	.zero		1


	//   ....[53]....
        /*0454*/ 	.word	0x00002d00
        /*0458*/ 	.word	0x000000ff
        /*045c*/ 	.word	0x00000000
        /*0460*/ 	.short	0x010a
        /*0462*/ 	.byte	0x05
	.zero		1


	//   ....[54]....
        /*0464*/ 	.word	0x00002d90
        /*0468*/ 	.word	0x000000ff
        /*046c*/ 	.word	0x00000000
        /*0470*/ 	.short	0x010a
        /*0472*/ 	.byte	0x05
	.zero		1


	//   ....[55]....
        /*0474*/ 	.word	0x00002e20
        /*0478*/ 	.word	0x000000ff
        /*047c*/ 	.word	0x00000000
        /*0480*/ 	.short	0x010a
        /*0482*/ 	.byte	0x05
	.zero		1


	//   ....[56]....
        /*0484*/ 	.word	0x00002eb0
        /*0488*/ 	.word	0x000000ff
        /*048c*/ 	.word	0x00000000
        /*0490*/ 	.short	0x010a
        /*0492*/ 	.byte	0x05
	.zero		1


	//   ....[57]....
        /*0494*/ 	.word	0x00002f40
        /*0498*/ 	.word	0x000000ff
        /*049c*/ 	.word	0x00000000
        /*04a0*/ 	.short	0x010a
        /*04a2*/ 	.byte	0x05
	.zero		1


	//   ....[58]....
        /*04a4*/ 	.word	0x00002fd0
        /*04a8*/ 	.word	0x000000ff
        /*04ac*/ 	.word	0x00000000
        /*04b0*/ 	.short	0x010a
        /*04b2*/ 	.byte	0x05
	.zero		1


	//   ....[59]....
        /*04b4*/ 	.word	0x00003070
        /*04b8*/ 	.word	0x00000000
        /*04bc*/ 	.word	0x00000000
        /*04c0*/ 	.short	0x010a
        /*04c2*/ 	.byte	0xff
	.zero		1


	//   ....[60]....
        /*04c4*/ 	.word	0x00003190
        /*04c8*/ 	.word	0x00000002
        /*04cc*/ 	.word	0x00000120
        /*04d0*/ 	.short	0x010a
        /*04d2*/ 	.byte	0xff
	.zero		1


	//   ....[61]....
        /*04d4*/ 	.word	0x000031f0
        /*04d8*/ 	.word	0x00000004
        /*04dc*/ 	.word	0x00000000
        /*04e0*/ 	.short	0x0101
        /*04e2*/ 	.byte	0xff
	.zero		1


	//   ....[62]....
        /*04e4*/ 	.word	0x00003210
        /*04e8*/ 	.word	0x000000ff
        /*04ec*/ 	.word	0x000000d0
        /*04f0*/ 	.short	0x010a
        /*04f2*/ 	.byte	0x04
	.zero		1


	//   ....[63]....
        /*04f4*/ 	.word	0x00003330
        /*04f8*/ 	.word	0x00000002
        /*04fc*/ 	.word	0x000000c0
        /*0500*/ 	.short	0x010a
        /*0502*/ 	.byte	0xff
	.zero		1


	//   ....[64]....
        /*0504*/ 	.word	0x00003440
        /*0508*/ 	.word	0x00000002
        /*050c*/ 	.word	0x00000000
        /*0510*/ 	.short	0x0101
        /*0512*/ 	.byte	0xff
	.zero		1


	//   ....[65]....
        /*0514*/ 	.word	0x000034d0
        /*0518*/ 	.word	0x000000ff
        /*051c*/ 	.word	0x000000d0
        /*0520*/ 	.short	0x0106
        /*0522*/ 	.byte	0x04
	.zero		1


	//   ....[66]....
        /*0524*/ 	.word	0x000034f0
        /*0528*/ 	.word	0x000000ff
        /*052c*/ 	.word	0x000000d0
        /*0530*/ 	.short	0x010a
        /*0532*/ 	.byte	0x04
	.zero		1


	//   ....[67]....
        /*0534*/ 	.word	0x00003580
        /*0538*/ 	.word	0x000000ff
        /*053c*/ 	.word	0x000000d0
        /*0540*/ 	.short	0x0106
        /*0542*/ 	.byte	0x07
	.zero		1


	//   ....[68]....
        /*0544*/ 	.word	0x000035c0
        /*0548*/ 	.word	0x00000000
        /*054c*/ 	.word	0x000000d0
        /*0550*/ 	.short	0x010a
        /*0552*/ 	.byte	0xff
	.zero		1


	//   ....[69]....
        /*0554*/ 	.word	0x00003800
        /*0558*/ 	.word	0x000000ff
        /*055c*/ 	.word	0x00000008
        /*0560*/ 	.short	0x010a
        /*0562*/ 	.byte	0x05
	.zero		1


	//   ....[70]....
        /*0564*/ 	.word	0x00003820
        /*0568*/ 	.word	0x000000ff
        /*056c*/ 	.word	0x00000008
        /*0570*/ 	.short	0x010a
        /*0572*/ 	.byte	0x05
	.zero		1


	//   ....[71]....
        /*0574*/ 	.word	0x000039b0
        /*0578*/ 	.word	0x000000ff
        /*057c*/ 	.word	0x00000008
        /*0580*/ 	.short	0x010a
        /*0582*/ 	.byte	0x05
	.zero		1


	//   ....[72]....
        /*0584*/ 	.word	0x000039d0
        /*0588*/ 	.word	0x000000ff
        /*058c*/ 	.word	0x00000008
        /*0590*/ 	.short	0x010a
        /*0592*/ 	.byte	0x05
	.zero		1


	//   ....[73]....
        /*0594*/ 	.word	0x00003a90
        /*0598*/ 	.word	0x000000ff
        /*059c*/ 	.word	0x00000000
        /*05a0*/ 	.short	0x0101
        /*05a2*/ 	.byte	0x04
	.zero		1


	//   ....[74]....
        /*05a4*/ 	.word	0x00003e50
        /*05a8*/ 	.word	0x00000000
        /*05ac*/ 	.word	0x000000c0
        /*05b0*/ 	.short	0x010a
        /*05b2*/ 	.byte	0xff
	.zero		1


	//   ....[75]....
        /*05b4*/ 	.word	0x00003f10
        /*05b8*/ 	.word	0x00000000
        /*05bc*/ 	.word	0x00000000
        /*05c0*/ 	.short	0x0101
        /*05c2*/ 	.byte	0xff
	.zero		1


	//   ....[76]....
        /*05c4*/ 	.word	0x00003fd0
        /*05c8*/ 	.word	0x000000ff
        /*05cc*/ 	.word	0x00000000
        /*05d0*/ 	.short	0x010a
        /*05d2*/ 	.byte	0x04
	.zero		1


	//   ....[77]....
        /*05d4*/ 	.word	0x00003fe0
        /*05d8*/ 	.word	0x000000ff
        /*05dc*/ 	.word	0x00000100
        /*05e0*/ 	.short	0x010a
        /*05e2*/ 	.byte	0x2e
	.zero		1


	//   ....[78]....
        /*05e4*/ 	.word	0x00004090
        /*05e8*/ 	.word	0x000000ff
        /*05ec*/ 	.word	0x00000000
        /*05f0*/ 	.short	0x010a
        /*05f2*/ 	.byte	0x07
	.zero		1


	//   ....[79]....
        /*05f4*/ 	.word	0x000041c0
        /*05f8*/ 	.word	0x000000ff
        /*05fc*/ 	.word	0x00000000
        /*0600*/ 	.short	0x010a
        /*0602*/ 	.byte	0x04
	.zero		1


	//   ....[80]....
        /*0604*/ 	.word	0x00004600
        /*0608*/ 	.word	0x000000ff
        /*060c*/ 	.word	0x00000000
        /*0610*/ 	.short	0x010a
        /*0612*/ 	.byte	0x04
	.zero		1


	//   ....[81]....
        /*0614*/ 	.word	0x00004690
        /*0618*/ 	.word	0x000000ff
        /*061c*/ 	.word	0x00000000
        /*0620*/ 	.short	0x010a
        /*0622*/ 	.byte	0x05
	.zero		1


	//   ....[82]....
        /*0624*/ 	.word	0x00004720
        /*0628*/ 	.word	0x000000ff
        /*062c*/ 	.word	0x00000000
        /*0630*/ 	.short	0x010a
        /*0632*/ 	.byte	0x05
	.zero		1


	//   ....[83]....
        /*0634*/ 	.word	0x000047c0
        /*0638*/ 	.word	0x00000000
        /*063c*/ 	.word	0x00000000
        /*0640*/ 	.short	0x010a
        /*0642*/ 	.byte	0xff
	.zero		1


	//   ....[84]....
        /*0644*/ 	.word	0x00004800
        /*0648*/ 	.word	0x00000000
        /*064c*/ 	.word	0x00000000
        /*0650*/ 	.short	0x010a
        /*0652*/ 	.byte	0xff
	.zero		1


	//   ....[85]....
        /*0654*/ 	.word	0x00004870
        /*0658*/ 	.word	0x000000ff
        /*065c*/ 	.word	0x00000000
        /*0660*/ 	.short	0x0101
        /*0662*/ 	.byte	0x04
	.zero		1


	//   ....[86]....
        /*0664*/ 	.word	0x000048b0
        /*0668*/ 	.word	0x000000ff
        /*066c*/ 	.word	0x00000140
        /*0670*/ 	.short	0x010a
        /*0672*/ 	.byte	0x29
	.zero		1


	//   ....[87]....
        /*0674*/ 	.word	0x00004900
        /*0678*/ 	.word	0x000000ff
        /*067c*/ 	.word	0x00000000
        /*0680*/ 	.short	0x0101
        /*0682*/ 	.byte	0x04
	.zero		1


	//   ....[88]....
        /*0684*/ 	.word	0x00004d60
        /*0688*/ 	.word	0x0000000c
        /*068c*/ 	.word	0x000000c0
        /*0690*/ 	.short	0x010a
        /*0692*/ 	.byte	0xff
	.zero		1


	//   ....[89]....
        /*0694*/ 	.word	0x00004ed0
        /*0698*/ 	.word	0x00000000
        /*069c*/ 	.word	0x00000000
        /*06a0*/ 	.short	0x0101
        /*06a2*/ 	.byte	0xff
	.zero		1


	//   ....[90]....
        /*06a4*/ 	.word	0x00005350
        /*06a8*/ 	.word	0x000000ff
        /*06ac*/ 	.word	0x000000b8
        /*06b0*/ 	.short	0x010a
        /*06b2*/ 	.byte	0x1d
	.zero		1


	//   ....[91]....
        /*06b4*/ 	.word	0x00005510
        /*06b8*/ 	.word	0x000000ff
        /*06bc*/ 	.word	0x00000098
        /*06c0*/ 	.short	0x010a
        /*06c2*/ 	.byte	0x04
	.zero		1


	//   ....[92]....
        /*06c4*/ 	.word	0x00005750
        /*06c8*/ 	.word	0x000000ff
        /*06cc*/ 	.word	0x00000080
        /*06d0*/ 	.short	0x010b
        /*06d2*/ 	.byte	0x04
	.zero		1


	//   ....[93]....
        /*06d4*/ 	.word	0x00005760
        /*06d8*/ 	.word	0x000000ff
        /*06dc*/ 	.word	0x00000000
        /*06e0*/ 	.short	0x0101
        /*06e2*/ 	.byte	0x10
	.zero		1


	//   ....[94]....
        /*06e4*/ 	.word	0x00005770
        /*06e8*/ 	.word	0x000000ff
        /*06ec*/ 	.word	0x00000098
        /*06f0*/ 	.short	0x010a
        /*06f2*/ 	.byte	0x05
	.zero		1


	//   ....[95]....
        /*06f4*/ 	.word	0x000059d0
        /*06f8*/ 	.word	0x000000ff
        /*06fc*/ 	.word	0x00000080
        /*0700*/ 	.short	0x010b
        /*0702*/ 	.byte	0x05
	.zero		1


	//   ....[96]....
        /*0704*/ 	.word	0x000059e0
        /*0708*/ 	.word	0x000000ff
        /*070c*/ 	.word	0x00000000
        /*0710*/ 	.short	0x0101
        /*0712*/ 	.byte	0x04
	.zero		1


	//   ....[97]....
        /*0714*/ 	.word	0x00005a90
        /*0718*/ 	.word	0x000000ff
        /*071c*/ 	.word	0x00000000
        /*0720*/ 	.short	0x010a
        /*0722*/ 	.byte	0x04
	.zero		1


	//   ....[98]....
        /*0724*/ 	.word	0x00005b20
        /*0728*/ 	.word	0x000000ff
        /*072c*/ 	.word	0x00000000
        /*0730*/ 	.short	0x010a
        /*0732*/ 	.byte	0x05
	.zero		1


	//   ....[99]....
        /*0734*/ 	.word	0x00005bc0
        /*0738*/ 	.word	0x00000000
        /*073c*/ 	.word	0x00000000
        /*0740*/ 	.short	0x010a
        /*0742*/ 	.byte	0xff
	.zero		1


	//   ....[100]....
        /*0744*/ 	.word	0x00005ef0
        /*0748*/ 	.word	0x00000000
        /*074c*/ 	.word	0x000000c0
        /*0750*/ 	.short	0x010a
        /*0752*/ 	.byte	0xff
	.zero		1


	//   ....[101]....
        /*0754*/ 	.word	0x00005fc0
        /*0758*/ 	.word	0x00000000
        /*075c*/ 	.word	0x00000000
        /*0760*/ 	.short	0x0101
        /*0762*/ 	.byte	0xff
	.zero		1


	//   ....[102]....
        /*0764*/ 	.word	0x00006bb0
        /*0768*/ 	.word	0x00000000
        /*076c*/ 	.word	0x00000080
        /*0770*/ 	.short	0x010a
        /*0772*/ 	.byte	0xff
	.zero		1


	//   ....[103]....
        /*0774*/ 	.word	0x00006be0
        /*0778*/ 	.word	0x0000003e
        /*077c*/ 	.word	0x000000e0
        /*0780*/ 	.short	0x010a
        /*0782*/ 	.byte	0xff
	.zero		1


	//   ....[104]....
        /*0784*/ 	.word	0x00006cf0
        /*0788*/ 	.word	0x00000000
        /*078c*/ 	.word	0x00000080
        /*0790*/ 	.short	0x010a
        /*0792*/ 	.byte	0xff
	.zero		1


	//   ....[105]....
        /*0794*/ 	.word	0x00006e00
        /*0798*/ 	.word	0x0000003e
        /*079c*/ 	.word	0x000000e0
        /*07a0*/ 	.short	0x010a
        /*07a2*/ 	.byte	0xff
	.zero		1


	//   ....[106]....
        /*07a4*/ 	.word	0x00007620
        /*07a8*/ 	.word	0x00000000
        /*07ac*/ 	.word	0x00000000
        /*07b0*/ 	.short	0x0101
        /*07b2*/ 	.byte	0xff
	.zero		1


	//   ....[107]....
        /*07b4*/ 	.word	0x00007630
        /*07b8*/ 	.word	0x00000002
        /*07bc*/ 	.word	0x00000080
        /*07c0*/ 	.short	0x010a
        /*07c2*/ 	.byte	0xff
	.zero		1


	//   ....[108]....
        /*07c4*/ 	.word	0x000076f0
        /*07c8*/ 	.word	0x00000002
        /*07cc*/ 	.word	0x00000080
        /*07d0*/ 	.short	0x010a
        /*07d2*/ 	.byte	0xff
	.zero		1


	//   ....[109]....
        /*07d4*/ 	.word	0x000079d0
        /*07d8*/ 	.word	0x0000003e
        /*07dc*/ 	.word	0x00000000
        /*07e0*/ 	.short	0x0101
        /*07e2*/ 	.byte	0xff
	.zero		1


	//   ....[110]....
        /*07e4*/ 	.word	0x00008020
        /*07e8*/ 	.word	0x00000002
        /*07ec*/ 	.word	0x00000000
        /*07f0*/ 	.short	0x0101
        /*07f2*/ 	.byte	0xff
	.zero		1


	//   ....[111]....
        /*07f4*/ 	.word	0x000082e0
        /*07f8*/ 	.word	0x000000ff
        /*07fc*/ 	.word	0x00000000
        /*0800*/ 	.short	0x0101
        /*0802*/ 	.byte	0x06
	.zero		1


	//   ....[112]....
        /*0804*/ 	.word	0x00008300
        /*0808*/ 	.word	0x00000003
        /*080c*/ 	.word	0x00000130
        /*0810*/ 	.short	0x010a
        /*0812*/ 	.byte	0xff
	.zero		1


	//   ....[113]....
        /*0814*/ 	.word	0x00008360
        /*0818*/ 	.word	0x00000000
        /*081c*/ 	.word	0x00000040
        /*0820*/ 	.short	0x010a
        /*0822*/ 	.byte	0xff
	.zero		1


	//   ....[114]....
        /*0824*/ 	.word	0x000083c0
        /*0828*/ 	.word	0x00000000
        /*082c*/ 	.word	0x00000040
        /*0830*/ 	.short	0x010a
        /*0832*/ 	.byte	0xff
	.zero		1


	//   ....[115]....
        /*0834*/ 	.word	0x00008410
        /*0838*/ 	.word	0x00000003
        /*083c*/ 	.word	0x000000c0
        /*0840*/ 	.short	0x010a
        /*0842*/ 	.byte	0xff
	.zero		1


	//   ....[116]....
        /*0844*/ 	.word	0x00008470
        /*0848*/ 	.word	0x00000000
        /*084c*/ 	.word	0x00000000
        /*0850*/ 	.short	0x010a
        /*0852*/ 	.byte	0xff
	.zero		1


	//   ....[117]....
        /*0854*/ 	.word	0x000084d0
        /*0858*/ 	.word	0x00000000
        /*085c*/ 	.word	0x00000000
        /*0860*/ 	.short	0x010a
        /*0862*/ 	.byte	0xff
	.zero		1


	//   ....[118]....
        /*0864*/ 	.word	0x00008530
        /*0868*/ 	.word	0x00000000
        /*086c*/ 	.word	0x00000000
        /*0870*/ 	.short	0x010a
        /*0872*/ 	.byte	0xff
	.zero		1


	//   ....[119]....
        /*0874*/ 	.word	0x00008590
        /*0878*/ 	.word	0x00000000
        /*087c*/ 	.word	0x00000000
        /*0880*/ 	.short	0x010a
        /*0882*/ 	.byte	0xff
	.zero		1


	//   ....[120]....
        /*0884*/ 	.word	0x000085f0
        /*0888*/ 	.word	0x00000000
        /*088c*/ 	.word	0x00000000
        /*0890*/ 	.short	0x010a
        /*0892*/ 	.byte	0xff
	.zero		1


	//   ....[121]....
        /*0894*/ 	.word	0x00008650
        /*0898*/ 	.word	0x00000000
        /*089c*/ 	.word	0x00000000
        /*08a0*/ 	.short	0x010a
        /*08a2*/ 	.byte	0xff
	.zero		1


	//   ....[122]....
        /*08a4*/ 	.word	0x000086b0
        /*08a8*/ 	.word	0x00000000
        /*08ac*/ 	.word	0x00000000
        /*08b0*/ 	.short	0x010a
        /*08b2*/ 	.byte	0xff
	.zero		1


	//   ....[123]....
        /*08b4*/ 	.word	0x00008700
        /*08b8*/ 	.word	0x00000002
        /*08bc*/ 	.word	0x00000120
        /*08c0*/ 	.short	0x010a
        /*08c2*/ 	.byte	0xff
	.zero		1


	//   ....[124]....
        /*08c4*/ 	.word	0x00008760
        /*08c8*/ 	.word	0x00000002
        /*08cc*/ 	.word	0x000000d0
        /*08d0*/ 	.short	0x010a
        /*08d2*/ 	.byte	0xff
	.zero		1


	//   ....[125]....
        /*08d4*/ 	.word	0x000087b0
        /*08d8*/ 	.word	0x00000002
        /*08dc*/ 	.word	0x000000c0
        /*08e0*/ 	.short	0x010a
        /*08e2*/ 	.byte	0xff
	.zero		1


	//   ....[126]....
        /*08e4*/ 	.word	0x00008810
        /*08e8*/ 	.word	0x00000000
        /*08ec*/ 	.word	0x000000d0
        /*08f0*/ 	.short	0x010a
        /*08f2*/ 	.byte	0xff
	.zero		1


	//   ....[127]....
        /*08f4*/ 	.word	0x00008870
        /*08f8*/ 	.word	0x00000000
        /*08fc*/ 	.word	0x00000008
        /*0900*/ 	.short	0x010a
        /*0902*/ 	.byte	0xff
	.zero		1


	//   ....[128]....
        /*0904*/ 	.word	0x00008950
        /*0908*/ 	.word	0x00000000
        /*090c*/ 	.word	0x00000008
        /*0910*/ 	.short	0x010a
        /*0912*/ 	.byte	0xff
	.zero		1


	//   ....[129]....
        /*0914*/ 	.word	0x000089a0
        /*0918*/ 	.word	0x00000000
        /*091c*/ 	.word	0x000000c0
        /*0920*/ 	.short	0x010a
        /*0922*/ 	.byte	0xff
	.zero		1


	//   ....[130]....
        /*0924*/ 	.word	0x00008a00
        /*0928*/ 	.word	0x00000000
        /*092c*/ 	.word	0x00000100
        /*0930*/ 	.short	0x010a
        /*0932*/ 	.byte	0xff
	.zero		1


	//   ....[131]....
        /*0934*/ 	.word	0x00008a60
        /*0938*/ 	.word	0x00000000
        /*093c*/ 	.word	0x00000000
        /*0940*/ 	.short	0x010a
        /*0942*/ 	.byte	0xff
	.zero		1


	//   ....[132]....
        /*0944*/ 	.word	0x00008ac0
        /*0948*/ 	.word	0x00000000
        /*094c*/ 	.word	0x00000000
        /*0950*/ 	.short	0x010a
        /*0952*/ 	.byte	0xff
	.zero		1


	//   ....[133]....
        /*0954*/ 	.word	0x00008b20
        /*0958*/ 	.word	0x00000000
        /*095c*/ 	.word	0x00000000
        /*0960*/ 	.short	0x010a
        /*0962*/ 	.byte	0xff
	.zero		1


	//   ....[134]....
        /*0964*/ 	.word	0x00008b80
        /*0968*/ 	.word	0x00000000
        /*096c*/ 	.word	0x00000000
        /*0970*/ 	.short	0x010a
        /*0972*/ 	.byte	0xff
	.zero		1


	//   ....[135]....
        /*0974*/ 	.word	0x00008be0
        /*0978*/ 	.word	0x00000000
        /*097c*/ 	.word	0x00000140
        /*0980*/ 	.short	0x010a
        /*0982*/ 	.byte	0xff
	.zero		1


	//   ....[136]....
        /*0984*/ 	.word	0x00008c30
        /*0988*/ 	.word	0x0000000c
        /*098c*/ 	.word	0x000000c0
        /*0990*/ 	.short	0x010a
        /*0992*/ 	.byte	0xff
	.zero		1


	//   ....[137]....
        /*0994*/ 	.word	0x00008c90
        /*0998*/ 	.word	0x00000000
        /*099c*/ 	.word	0x000000b8
        /*09a0*/ 	.short	0x010a
        /*09a2*/ 	.byte	0xff
	.zero		1


	//   ....[138]....
        /*09a4*/ 	.word	0x00008cf0
        /*09a8*/ 	.word	0x00000000
        /*09ac*/ 	.word	0x00000098
        /*09b0*/ 	.short	0x010a
        /*09b2*/ 	.byte	0xff
	.zero		1


	//   ....[139]....
        /*09b4*/ 	.word	0x00008d50
        /*09b8*/ 	.word	0x00000009
        /*09bc*/ 	.word	0x00000098
        /*09c0*/ 	.short	0x010a
        /*09c2*/ 	.byte	0xff
	.zero		1


	//   ....[140]....
        /*09c4*/ 	.word	0x00008db0
        /*09c8*/ 	.word	0x00000000
        /*09cc*/ 	.word	0x00000000
        /*09d0*/ 	.short	0x010a
        /*09d2*/ 	.byte	0xff
	.zero		1


	//   ....[141]....
        /*09d4*/ 	.word	0x00008e10
        /*09d8*/ 	.word	0x00000000
        /*09dc*/ 	.word	0x00000000
        /*09e0*/ 	.short	0x010a
        /*09e2*/ 	.byte	0xff
	.zero		1


	//   ....[142]....
        /*09e4*/ 	.word	0x00008e60
        /*09e8*/ 	.word	0x00000000
        /*09ec*/ 	.word	0x000000c0
        /*09f0*/ 	.short	0x010a
        /*09f2*/ 	.byte	0xff
	.zero		1


	//   ....[143]....
        /*09f4*/ 	.word	0x00008eb0
        /*09f8*/ 	.word	0x00000000
        /*09fc*/ 	.word	0x00000080
        /*0a00*/ 	.short	0x010a
        /*0a02*/ 	.byte	0xff
	.zero		1


	//   ....[144]....
        /*0a04*/ 	.word	0x00008f00
        /*0a08*/ 	.word	0x0000003e
        /*0a0c*/ 	.word	0x000000e0
        /*0a10*/ 	.short	0x010a
        /*0a12*/ 	.byte	0xff
	.zero		1


	//   ....[145]....
        /*0a14*/ 	.word	0x00008f50
        /*0a18*/ 	.word	0x00000002
        /*0a1c*/ 	.word	0x00000080
        /*0a20*/ 	.short	0x010a
        /*0a22*/ 	.byte	0xff
	.zero		1


	//----- nvinfo : EIATTR_NUM_MBARRIERS
	.align		4
.L_47:
        /*0a24*/ 	.byte	0x03, 0x38
        /*0a26*/ 	.short	0x0029


	//----- nvinfo : EIATTR_EXIT_INSTR_OFFSETS
	.align		4
        /*0a28*/ 	.byte	0x04, 0x1c
        /*0a2a*/ 	.short	(.L_49 - .L_48)


	//   ....[0]....
.L_48:
        /*0a2c*/ 	.word	0x000030a0


	//   ....[1]....
        /*0a30*/ 	.word	0x00003590


	//   ....[2]....
        /*0a34*/ 	.word	0x000035f0


	//   ....[3]....
        /*0a38*/ 	.word	0x00004b30


	//   ....[4]....
        /*0a3c*/ 	.word	0x00005bf0


	//   ....[5]....
        /*0a40*/ 	.word	0x00005c30


	//   ....[6]....
        /*0a44*/ 	.word	0x000081e0


	//   ....[7]....
        /*0a48*/ 	.word	0x00008250


	//   ....[8]....
        /*0a4c*/ 	.word	0x00008280


	//   ....[9]....
        /*0a50*/ 	.word	0x000082f0


	//----- nvinfo : EIATTR_MAX_THREADS
	.align		4
.L_49:
        /*0a54*/ 	.byte	0x04, 0x05
        /*0a56*/ 	.short	(.L_51 - .L_50)
.L_50:
        /*0a58*/ 	.word	0x00000100
        /*0a5c*/ 	.word	0x00000001
        /*0a60*/ 	.word	0x00000001


	//----- nvinfo : EIATTR_CRS_STACK_SIZE
	.align		4
.L_51:
        /*0a64*/ 	.byte	0x04, 0x1e
        /*0a66*/ 	.short	(.L_53 - .L_52)
.L_52:
        /*0a68*/ 	.word	0x00000000


	//----- nvinfo : EIATTR_CBANK_PARAM_SIZE
	.align		4
.L_53:
        /*0a6c*/ 	.byte	0x03, 0x19
        /*0a6e*/ 	.short	0x0800


	//----- nvinfo : EIATTR_PARAM_CBANK
	.align		4
        /*0a70*/ 	.byte	0x04, 0x0a
        /*0a72*/ 	.short	(.L_55 - .L_54)
	.align		4
.L_54:
        /*0a74*/ 	.word	index@(.nv.constant0._ZN7cutlass13device_kernelINS_4gemm6kernel13GemmUniversalIN4cute5tupleIJiiiiEEENS1_10collective13CollectiveMmaINS1_35MainloopSm100TmaUmmaWarpSpecializedILi8ELi2ELi4ENS5_IJNS4_1CILi2EEENSA_ILi4EEENSA_ILi1EEEEEEEENS5_IJNSA_ILi128EEENSA_ILi64EEESG_EEENS_6half_tENS5_IJlSD_lEEESJ_SK_NS4_8TiledMMAINS4_8MMA_AtomIJNS4_26SM100_MMA_F16BF16_2x1SM_SSISJ_SJ_fLi128ELi64ELNS4_4UMMA5MajorE0ELSP_0ELNSO_7ScaleInE0ELSQ_0EEEEEENS4_6LayoutINS5_IJSD_SD_SD_EEENS5_IJNSA_ILi0EEESV_SV_EEEEENS5_IJNS4_10UnderscoreESY_SY_EEEEENS4_28SM100_TMA_2SM_LOAD_MULTICASTENS4_14ComposedLayoutINS4_7SwizzleILi3ELi4ELi3EEENS4_18smem_ptr_flag_bitsILi16EEENST_INS5_IJNSA_ILi8EEESH_EEENS5_IJSH_SD_EEEEEEEvNS4_8identityENS4_18SM100_TMA_2SM_LOADES1B_vS1C_EENS_8epilogue10collective18CollectiveEpilogueINS1F_23Sm100TmaWarpSpecializedILi3ELi2ELi16ELb1ELb0EEEJNS5_IJSH_SH_SG_EEENS5_IJNST_ISH_SD_EENST_INS5_IJNSA_ILi16EEESB_EEENS5_IJSD_NSA_ILi32EEEEEEEEEEESJ_SK_SJ_SK_NS1F_6fusion15FusionCallbacksIS1J_NS1S_17LinearCombinationISJ_fSJ_fLNS_15FloatRoundStyleE2EEES1K_S1R_JEEENS4_5SM1004TMEM4LOAD26SM100_TMEM_LOAD_32dp32b16xENS4_13SM90_TMA_LOADENS12_INS13_ILi1ELi4ELi3EEES16_NST_INS5_IJS17_S1M_EEENS5_IJS1M_SD_EEEEEEENS4_39AutoVectorizingCopyWithAssumedAlignmentILi128EEENS4_14SM90_TMA_STOREES27_S29_S29_EEEvvEEEEvNT_6ParamsE)
        /*0a78*/ 	.short	0x0380
        /*0a7a*/ 	.short	0x0800


	//----- nvinfo : EIATTR_SW_WAR
	.align		4
.L_55:
        /*0a7c*/ 	.byte	0x04, 0x36
        /*0a7e*/ 	.short	(.L_57 - .L_56)
.L_56:
        /*0a80*/ 	.word	0x00000008
.L_57:


//--------------------- .nv.callgraph             --------------------------
	.section	.nv.callgraph,"",@"SHT_CUDA_CALLGRAPH"
	.align	4
	.sectionentsize	8
	.align		4
        /*0000*/ 	.word	0x00000000
	.align		4
        /*0004*/ 	.word	0xffffffff
	.align		4
        /*0008*/ 	.word	index@(_ZN7cutlass13device_kernelINS_4gemm6kernel13GemmUniversalIN4cute5tupleIJiiiiEEENS1_10collective13CollectiveMmaINS1_35MainloopSm100TmaUmmaWarpSpecializedILi8ELi2ELi4ENS5_IJNS4_1CILi2EEENSA_ILi4EEENSA_ILi1EEEEEEEENS5_IJNSA_ILi128EEENSA_ILi64EEESG_EEENS_6half_tENS5_IJlSD_lEEESJ_SK_NS4_8TiledMMAINS4_8MMA_AtomIJNS4_26SM100_MMA_F16BF16_2x1SM_SSISJ_SJ_fLi128ELi64ELNS4_4UMMA5MajorE0ELSP_0ELNSO_7ScaleInE0ELSQ_0EEEEEENS4_6LayoutINS5_IJSD_SD_SD_EEENS5_IJNSA_ILi0EEESV_SV_EEEEENS5_IJNS4_10UnderscoreESY_SY_EEEEENS4_28SM100_TMA_2SM_LOAD_MULTICASTENS4_14ComposedLayoutINS4_7SwizzleILi3ELi4ELi3EEENS4_18smem_ptr_flag_bitsILi16EEENST_INS5_IJNSA_ILi8EEESH_EEENS5_IJSH_SD_EEEEEEEvNS4_8identityENS4_18SM100_TMA_2SM_LOADES1B_vS1C_EENS_8epilogue10collective18CollectiveEpilogueINS1F_23Sm100TmaWarpSpecializedILi3ELi2ELi16ELb1ELb0EEEJNS5_IJSH_SH_SG_EEENS5_IJNST_ISH_SD_EENST_INS5_IJNSA_ILi16EEESB_EEENS5_IJSD_NSA_ILi32EEEEEEEEEEESJ_SK_SJ_SK_NS1F_6fusion15FusionCallbacksIS1J_NS1S_17LinearCombinationISJ_fSJ_fLNS_15FloatRoundStyleE2EEES1K_S1R_JEEENS4_5SM1004TMEM4LOAD26SM100_TMEM_LOAD_32dp32b16xENS4_13SM90_TMA_LOADENS12_INS13_ILi1ELi4ELi3EEES16_NST_INS5_IJS17_S1M_EEENS5_IJS1M_SD_EEEEEEENS4_39AutoVectorizingCopyWithAssumedAlignmentILi128EEENS4_14SM90_TMA_STOREES27_S29_S29_EEEvvEEEEvNT_6ParamsE)
	.align		4
        /*000c*/ 	.word	index@(__assertfail)
	.align		4
        /*0010*/ 	.word	0x00000000
	.align		4
        /*0014*/ 	.word	0xfffffffe
	.align		4
        /*0018*/ 	.word	0x00000000
	.align		4
        /*001c*/ 	.word	0xfffffffd
	.align		4
        /*0020*/ 	.word	0x00000000
	.align		4
        /*0024*/ 	.word	0xfffffffc


//--------------------- .nv.constant4             --------------------------
	.section	.nv.constant4,"a",@progbits
	.align	8
	.align		8
.nv.constant4:
        /*0000*/ 	.dword	__assertfail
	.align		8
        /*0008*/ 	.dword	__unnamed_1
	.align		8
        /*0010*/ 	.dword	__unnamed_2
	.align		8
        /*0018*/ 	.dword	_ZN40_INTERNAL_1ee67d7a_4_k_cu_3aa91db6_265554cuda3std3__45__cpo5beginE
	.align		8
        /*0020*/ 	.dword	_ZN40_INTERNAL_1ee67d7a_4_k_cu_3aa91db6_265554cuda3std3__45__cpo3endE
	.align		8
        /*0028*/ 	.dword	_ZN40_INTERNAL_1ee67d7a_4_k_cu_3aa91db6_265554cuda3std3__45__cpo6cbeginE
	.align		8
        /*0030*/ 	.dword	_ZN40_INTERNAL_1ee67d7a_4_k_cu_3aa91db6_265554cuda3std3__45__cpo4cendE
	.align		8
        /*0038*/ 	.dword	_ZN40_INTERNAL_1ee67d7a_4_k_cu_3aa91db6_265554cuda3std3__442_GLOBAL__N__1ee67d7a_4_k_cu_3aa91db6_265556ignoreE
	.align		8
        /*0040*/ 	.dword	_ZN40_INTERNAL_1ee67d7a_4_k_cu_3aa91db6_265554cuda3std3__419piecewise_constructE
	.align		8
        /*0048*/ 	.dword	_ZN40_INTERNAL_1ee67d7a_4_k_cu_3aa91db6_265554cuda3std3__48in_placeE
	.align		8
        /*0050*/ 	.dword	_ZN40_INTERNAL_1ee67d7a_4_k_cu_3aa91db6_265554cuda3std6ranges3__45__cpo4swapE
	.align		8
        /*0058*/ 	.dword	_ZN40_INTERNAL_1ee67d7a_4_k_cu_3aa91db6_265554cuda3std6ranges3__45__cpo9iter_moveE
	.align		8
        /*0060*/ 	.dword	_ZN40_INTERNAL_1ee67d7a_4_k_cu_3aa91db6_265554cute7productE
	.align		8
        /*0068*/ 	.dword	_ZN40_INTERNAL_1ee67d7a_4_k_cu_3aa91db6_265554cute1_E
	.align		8
        /*0070*/ 	.dword	$str$25
	.align		8
        /*0078*/ 	.dword	$str$26
	.align		8
        /*0080*/ 	.dword	$str$27
	.align		8
        /*0088*/ 	.dword	$str$28


//--------------------- .text._ZN7cutlass13device_kernelINS_4gemm6kernel13GemmUniversalIN4cute5tupleIJiiiiEEENS1_10collective13CollectiveMmaINS1_35MainloopSm100TmaUmmaWarpSpecializedILi8ELi2ELi4ENS5_IJNS4_1CILi2EEENSA_ILi4EEENSA_ILi1EEEEEEEENS5_IJNSA_ILi128EEENSA_ILi64EEESG_EEENS_6half_tENS5_IJlSD_lEEESJ_SK_NS4_8TiledMMAINS4_8MMA_AtomIJNS4_26SM100_MMA_F16BF16_2x1SM_SSISJ_SJ_fLi128ELi64ELNS4_4UMMA5MajorE0ELSP_0ELNSO_7ScaleInE0ELSQ_0EEEEEENS4_6LayoutINS5_IJSD_SD_SD_EEENS5_IJNSA_ILi0EEESV_SV_EEEEENS5_IJNS4_10UnderscoreESY_SY_EEEEENS4_28SM100_TMA_2SM_LOAD_MULTICASTENS4_14ComposedLayoutINS4_7SwizzleILi3ELi4ELi3EEENS4_18smem_ptr_flag_bitsILi16EEENST_INS5_IJNSA_ILi8EEESH_EEENS5_IJSH_SD_EEEEEEEvNS4_8identityENS4_18SM100_TMA_2SM_LOADES1B_vS1C_EENS_8epilogue10collective18CollectiveEpilogueINS1F_23Sm100TmaWarpSpecializedILi3ELi2ELi16ELb1ELb0EEEJNS5_IJSH_SH_SG_EEENS5_IJNST_ISH_SD_EENST_INS5_IJNSA_ILi16EEESB_EEENS5_IJSD_NSA_ILi32EEEEEEEEEEESJ_SK_SJ_SK_NS1F_6fusion15FusionCallbacksIS1J_NS1S_17LinearCombinationISJ_fSJ_fLNS_15FloatRoundStyleE2EEES1K_S1R_JEEENS4_5SM1004TMEM4LOAD26SM100_TMEM_LOAD_32dp32b16xENS4_13SM90_TMA_LOADENS12_INS13_ILi1ELi4ELi3EEES16_NST_INS5_IJS17_S1M_EEENS5_IJS1M_SD_EEEEEEENS4_39AutoVectorizingCopyWithAssumedAlignmentILi128EEENS4_14SM90_TMA_STOREES27_S29_S29_EEEvvEEEEvNT_6ParamsE --------------------------
	.section	.text._ZN7cutlass13device_kernelINS_4gemm6kernel13GemmUniversalIN4cute5tupleIJiiiiEEENS1_10collective13CollectiveMmaINS1_35MainloopSm100TmaUmmaWarpSpecializedILi8ELi2ELi4ENS5_IJNS4_1CILi2EEENSA_ILi4EEENSA_ILi1EEEEEEEENS5_IJNSA_ILi128EEENSA_ILi64EEESG_EEENS_6half_tENS5_IJlSD_lEEESJ_SK_NS4_8TiledMMAINS4_8MMA_AtomIJNS4_26SM100_MMA_F16BF16_2x1SM_SSISJ_SJ_fLi128ELi64ELNS4_4UMMA5MajorE0ELSP_0ELNSO_7ScaleInE0ELSQ_0EEEEEENS4_6LayoutINS5_IJSD_SD_SD_EEENS5_IJNSA_ILi0EEESV_SV_EEEEENS5_IJNS4_10UnderscoreESY_SY_EEEEENS4_28SM100_TMA_2SM_LOAD_MULTICASTENS4_14ComposedLayoutINS4_7SwizzleILi3ELi4ELi3EEENS4_18smem_ptr_flag_bitsILi16EEENST_INS5_IJNSA_ILi8EEESH_EEENS5_IJSH_SD_EEEEEEEvNS4_8identityENS4_18SM100_TMA_2SM_LOADES1B_vS1C_EENS_8epilogue10collective18CollectiveEpilogueINS1F_23Sm100TmaWarpSpecializedILi3ELi2ELi16ELb1ELb0EEEJNS5_IJSH_SH_SG_EEENS5_IJNST_ISH_SD_EENST_INS5_IJNSA_ILi16EEESB_EEENS5_IJSD_NSA_ILi32EEEEEEEEEEESJ_SK_SJ_SK_NS1F_6fusion15FusionCallbacksIS1J_NS1S_17LinearCombinationISJ_fSJ_fLNS_15FloatRoundStyleE2EEES1K_S1R_JEEENS4_5SM1004TMEM4LOAD26SM100_TMEM_LOAD_32dp32b16xENS4_13SM90_TMA_LOADENS12_INS13_ILi1ELi4ELi3EEES16_NST_INS5_IJS17_S1M_EEENS5_IJS1M_SD_EEEEEEENS4_39AutoVectorizingCopyWithAssumedAlignmentILi128EEENS4_14SM90_TMA_STOREES27_S29_S29_EEEvvEEEEvNT_6ParamsE,"ax",@progbits
	.align	128
.text._ZN7cutlass13device_kernelINS_4gemm6kernel13GemmUniversalIN4cute5tupleIJiiiiEEENS1_10collective13CollectiveMmaINS1_35MainloopSm100TmaUmmaWarpSpecializedILi8ELi2ELi4ENS5_IJNS4_1CILi2EEENSA_ILi4EEENSA_ILi1EEEEEEEENS5_IJNSA_ILi128EEENSA_ILi64EEESG_EEENS_6half_tENS5_IJlSD_lEEESJ_SK_NS4_8TiledMMAINS4_8MMA_AtomIJNS4_26SM100_MMA_F16BF16_2x1SM_SSISJ_SJ_fLi128ELi64ELNS4_4UMMA5MajorE0ELSP_0ELNSO_7ScaleInE0ELSQ_0EEEEEENS4_6LayoutINS5_IJSD_SD_SD_EEENS5_IJNSA_ILi0EEESV_SV_EEEEENS5_IJNS4_10UnderscoreESY_SY_EEEEENS4_28SM100_TMA_2SM_LOAD_MULTICASTENS4_14ComposedLayoutINS4_7SwizzleILi3ELi4ELi3EEENS4_18smem_ptr_flag_bitsILi16EEENST_INS5_IJNSA_ILi8EEESH_EEENS5_IJSH_SD_EEEEEEEvNS4_8identityENS4_18SM100_TMA_2SM_LOADES1B_vS1C_EENS_8epilogue10collective18CollectiveEpilogueINS1F_23Sm100TmaWarpSpecializedILi3ELi2ELi16ELb1ELb0EEEJNS5_IJSH_SH_SG_EEENS5_IJNST_ISH_SD_EENST_INS5_IJNSA_ILi16EEESB_EEENS5_IJSD_NSA_ILi32EEEEEEEEEEESJ_SK_SJ_SK_NS1F_6fusion15FusionCallbacksIS1J_NS1S_17LinearCombinationISJ_fSJ_fLNS_15FloatRoundStyleE2EEES1K_S1R_JEEENS4_5SM1004TMEM4LOAD26SM100_TMEM_LOAD_32dp32b16xENS4_13SM90_TMA_LOADENS12_INS13_ILi1ELi4ELi3EEES16_NST_INS5_IJS17_S1M_EEENS5_IJS1M_SD_EEEEEEENS4_39AutoVectorizingCopyWithAssumedAlignmentILi128EEENS4_14SM90_TMA_STOREES27_S29_S29_EEEvvEEEEvNT_6ParamsE:
        .type           _ZN7cutlass13device_kernelINS_4gemm6kernel13GemmUniversalIN4cute5tupleIJiiiiEEENS1_10collective13CollectiveMmaINS1_35MainloopSm100TmaUmmaWarpSpecializedILi8ELi2ELi4ENS5_IJNS4_1CILi2EEENSA_ILi4EEENSA_ILi1EEEEEEEENS5_IJNSA_ILi128EEENSA_ILi64EEESG_EEENS_6half_tENS5_IJlSD_lEEESJ_SK_NS4_8TiledMMAINS4_8MMA_AtomIJNS4_26SM100_MMA_F16BF16_2x1SM_SSISJ_SJ_fLi128ELi64ELNS4_4UMMA5MajorE0ELSP_0ELNSO_7ScaleInE0ELSQ_0EEEEEENS4_6LayoutINS5_IJSD_SD_SD_EEENS5_IJNSA_ILi0EEESV_SV_EEEEENS5_IJNS4_10UnderscoreESY_SY_EEEEENS4_28SM100_TMA_2SM_LOAD_MULTICASTENS4_14ComposedLayoutINS4_7SwizzleILi3ELi4ELi3EEENS4_18smem_ptr_flag_bitsILi16EEENST_INS5_IJNSA_ILi8EEESH_EEENS5_IJSH_SD_EEEEEEEvNS4_8identityENS4_18SM100_TMA_2SM_LOADES1B_vS1C_EENS_8epilogue10collective18CollectiveEpilogueINS1F_23Sm100TmaWarpSpecializedILi3ELi2ELi16ELb1ELb0EEEJNS5_IJSH_SH_SG_EEENS5_IJNST_ISH_SD_EENST_INS5_IJNSA_ILi16EEESB_EEENS5_IJSD_NSA_ILi32EEEEEEEEEEESJ_SK_SJ_SK_NS1F_6fusion15FusionCallbacksIS1J_NS1S_17LinearCombinationISJ_fSJ_fLNS_15FloatRoundStyleE2EEES1K_S1R_JEEENS4_5SM1004TMEM4LOAD26SM100_TMEM_LOAD_32dp32b16xENS4_13SM90_TMA_LOADENS12_INS13_ILi1ELi4ELi3EEES16_NST_INS5_IJS17_S1M_EEENS5_IJS1M_SD_EEEEEEENS4_39AutoVectorizingCopyWithAssumedAlignmentILi128EEENS4_14SM90_TMA_STOREES27_S29_S29_EEEvvEEEEvNT_6ParamsE,@function
        .size           _ZN7cutlass13device_kernelINS_4gemm6kernel13GemmUniversalIN4cute5tupleIJiiiiEEENS1_10collective13CollectiveMmaINS1_35MainloopSm100TmaUmmaWarpSpecializedILi8ELi2ELi4ENS5_IJNS4_1CILi2EEENSA_ILi4EEENSA_ILi1EEEEEEEENS5_IJNSA_ILi128EEENSA_ILi64EEESG_EEENS_6half_tENS5_IJlSD_lEEESJ_SK_NS4_8TiledMMAINS4_8MMA_AtomIJNS4_26SM100_MMA_F16BF16_2x1SM_SSISJ_SJ_fLi128ELi64ELNS4_4UMMA5MajorE0ELSP_0ELNSO_7ScaleInE0ELSQ_0EEEEEENS4_6LayoutINS5_IJSD_SD_SD_EEENS5_IJNSA_ILi0EEESV_SV_EEEEENS5_IJNS4_10UnderscoreESY_SY_EEEEENS4_28SM100_TMA_2SM_LOAD_MULTICASTENS4_14ComposedLayoutINS4_7SwizzleILi3ELi4ELi3EEENS4_18smem_ptr_flag_bitsILi16EEENST_INS5_IJNSA_ILi8EEESH_EEENS5_IJSH_SD_EEEEEEEvNS4_8identityENS4_18SM100_TMA_2SM_LOADES1B_vS1C_EENS_8epilogue10collective18CollectiveEpilogueINS1F_23Sm100TmaWarpSpecializedILi3ELi2ELi16ELb1ELb0EEEJNS5_IJSH_SH_SG_EEENS5_IJNST_ISH_SD_EENST_INS5_IJNSA_ILi16EEESB_EEENS5_IJSD_NSA_ILi32EEEEEEEEEEESJ_SK_SJ_SK_NS1F_6fusion15FusionCallbacksIS1J_NS1S_17LinearCombinationISJ_fSJ_fLNS_15FloatRoundStyleE2EEES1K_S1R_JEEENS4_5SM1004TMEM4LOAD26SM100_TMEM_LOAD_32dp32b16xENS4_13SM90_TMA_LOADENS12_INS13_ILi1ELi4ELi3EEES16_NST_INS5_IJS17_S1M_EEENS5_IJS1M_SD_EEEEEEENS4_39AutoVectorizingCopyWithAssumedAlignmentILi128EEENS4_14SM90_TMA_STOREES27_S29_S29_EEEvvEEEEvNT_6ParamsE,(.L_x_191 - _ZN7cutlass13device_kernelINS_4gemm6kernel13GemmUniversalIN4cute5tupleIJiiiiEEENS1_10collective13CollectiveMmaINS1_35MainloopSm100TmaUmmaWarpSpecializedILi8ELi2ELi4ENS5_IJNS4_1CILi2EEENSA_ILi4EEENSA_ILi1EEEEEEEENS5_IJNSA_ILi128EEENSA_ILi64EEESG_EEENS_6half_tENS5_IJlSD_lEEESJ_SK_NS4_8TiledMMAINS4_8MMA_AtomIJNS4_26SM100_MMA_F16BF16_2x1SM_SSISJ_SJ_fLi128ELi64ELNS4_4UMMA5MajorE0ELSP_0ELNSO_7ScaleInE0ELSQ_0EEEEEENS4_6LayoutINS5_IJSD_SD_SD_EEENS5_IJNSA_ILi0EEESV_SV_EEEEENS5_IJNS4_10UnderscoreESY_SY_EEEEENS4_28SM100_TMA_2SM_LOAD_MULTICASTENS4_14ComposedLayoutINS4_7SwizzleILi3ELi4ELi3EEENS4_18smem_ptr_flag_bitsILi16EEENST_INS5_IJNSA_ILi8EEESH_EEENS5_IJSH_SD_EEEEEEEvNS4_8identityENS4_18SM100_TMA_2SM_LOADES1B_vS1C_EENS_8epilogue10collective18CollectiveEpilogueINS1F_23Sm100TmaWarpSpecializedILi3ELi2ELi16ELb1ELb0EEEJNS5_IJSH_SH_SG_EEENS5_IJNST_ISH_SD_EENST_INS5_IJNSA_ILi16EEESB_EEENS5_IJSD_NSA_ILi32EEEEEEEEEEESJ_SK_SJ_SK_NS1F_6fusion15FusionCallbacksIS1J_NS1S_17LinearCombinationISJ_fSJ_fLNS_15FloatRoundStyleE2EEES1K_S1R_JEEENS4_5SM1004TMEM4LOAD26SM100_TMEM_LOAD_32dp32b16xENS4_13SM90_TMA_LOADENS12_INS13_ILi1ELi4ELi3EEES16_NST_INS5_IJS17_S1M_EEENS5_IJS1M_SD_EEEEEEENS4_39AutoVectorizingCopyWithAssumedAlignmentILi128EEENS4_14SM90_TMA_STOREES27_S29_S29_EEEvvEEEEvNT_6ParamsE)
        .other          _ZN7cutlass13device_kernelINS_4gemm6kernel13GemmUniversalIN4cute5tupleIJiiiiEEENS1_10collective13CollectiveMmaINS1_35MainloopSm100TmaUmmaWarpSpecializedILi8ELi2ELi4ENS5_IJNS4_1CILi2EEENSA_ILi4EEENSA_ILi1EEEEEEEENS5_IJNSA_ILi128EEENSA_ILi64EEESG_EEENS_6half_tENS5_IJlSD_lEEESJ_SK_NS4_8TiledMMAINS4_8MMA_AtomIJNS4_26SM100_MMA_F16BF16_2x1SM_SSISJ_SJ_fLi128ELi64ELNS4_4UMMA5MajorE0ELSP_0ELNSO_7ScaleInE0ELSQ_0EEEEEENS4_6LayoutINS5_IJSD_SD_SD_EEENS5_IJNSA_ILi0EEESV_SV_EEEEENS5_IJNS4_10UnderscoreESY_SY_EEEEENS4_28SM100_TMA_2SM_LOAD_MULTICASTENS4_14ComposedLayoutINS4_7SwizzleILi3ELi4ELi3EEENS4_18smem_ptr_flag_bitsILi16EEENST_INS5_IJNSA_ILi8EEESH_EEENS5_IJSH_SD_EEEEEEEvNS4_8identityENS4_18SM100_TMA_2SM_LOADES1B_vS1C_EENS_8epilogue10collective18CollectiveEpilogueINS1F_23Sm100TmaWarpSpecializedILi3ELi2ELi16ELb1ELb0EEEJNS5_IJSH_SH_SG_EEENS5_IJNST_ISH_SD_EENST_INS5_IJNSA_ILi16EEESB_EEENS5_IJSD_NSA_ILi32EEEEEEEEEEESJ_SK_SJ_SK_NS1F_6fusion15FusionCallbacksIS1J_NS1S_17LinearCombinationISJ_fSJ_fLNS_15FloatRoundStyleE2EEES1K_S1R_JEEENS4_5SM1004TMEM4LOAD26SM100_TMEM_LOAD_32dp32b16xENS4_13SM90_TMA_LOADENS12_INS13_ILi1ELi4ELi3EEES16_NST_INS5_IJS17_S1M_EEENS5_IJS1M_SD_EEEEEEENS4_39AutoVectorizingCopyWithAssumedAlignmentILi128EEENS4_14SM90_TMA_STOREES27_S29_S29_EEEvvEEEEvNT_6ParamsE,@"STO_CUDA_ENTRY STV_DEFAULT"
_ZN7cutlass13device_kernelINS_4gemm6kernel13GemmUniversalIN4cute5tupleIJiiiiEEENS1_10collective13CollectiveMmaINS1_35MainloopSm100TmaUmmaWarpSpecializedILi8ELi2ELi4ENS5_IJNS4_1CILi2EEENSA_ILi4EEENSA_ILi1EEEEEEEENS5_IJNSA_ILi128EEENSA_ILi64EEESG_EEENS_6half_tENS5_IJlSD_lEEESJ_SK_NS4_8TiledMMAINS4_8MMA_AtomIJNS4_26SM100_MMA_F16BF16_2x1SM_SSISJ_SJ_fLi128ELi64ELNS4_4UMMA5MajorE0ELSP_0ELNSO_7ScaleInE0ELSQ_0EEEEEENS4_6LayoutINS5_IJSD_SD_SD_EEENS5_IJNSA_ILi0EEESV_SV_EEEEENS5_IJNS4_10UnderscoreESY_SY_EEEEENS4_28SM100_TMA_2SM_LOAD_MULTICASTENS4_14ComposedLayoutINS4_7SwizzleILi3ELi4ELi3EEENS4_18smem_ptr_flag_bitsILi16EEENST_INS5_IJNSA_ILi8EEESH_EEENS5_IJSH_SD_EEEEEEEvNS4_8identityENS4_18SM100_TMA_2SM_LOADES1B_vS1C_EENS_8epilogue10collective18CollectiveEpilogueINS1F_23Sm100TmaWarpSpecializedILi3ELi2ELi16ELb1ELb0EEEJNS5_IJSH_SH_SG_EEENS5_IJNST_ISH_SD_EENST_INS5_IJNSA_ILi16EEESB_EEENS5_IJSD_NSA_ILi32EEEEEEEEEEESJ_SK_SJ_SK_NS1F_6fusion15FusionCallbacksIS1J_NS1S_17LinearCombinationISJ_fSJ_fLNS_15FloatRoundStyleE2EEES1K_S1R_JEEENS4_5SM1004TMEM4LOAD26SM100_TMEM_LOAD_32dp32b16xENS4_13SM90_TMA_LOADENS12_INS13_ILi1ELi4ELi3EEES16_NST_INS5_IJS17_S1M_EEENS5_IJS1M_SD_EEEEEEENS4_39AutoVectorizingCopyWithAssumedAlignmentILi128EEENS4_14SM90_TMA_STOREES27_S29_S29_EEEvvEEEEvNT_6ParamsE:
[----:B------:R-:W1:Y:S01]  /*0000*/  LDC R1, c[0x0][0x37c] ;  /* 0x0000df00ff017b82 */ /* 0x000e620000000800 */
[----:B------:R-:W2:Y:S01]  /*0010*/  S2R R67, SR_TID.X ;  /* 0x0000000000437919 */ /* 0x000ea20000002100 */
[----:B------:R-:W3:Y:S06]  /*0020*/  LDCU.64 UR8, c[0x0][0x890] ;  /* 0x00011200ff0877ac */ /* 0x000eec0008000a00 */
[----:B------:R-:W4:Y:S01]  /*0030*/  S2UR UR55, SR_CgaCtaId ;  /* 0x00000000003779c3 */ /* 0x000f220000008800 */
[----:B------:R-:W-:Y:S02]  /*0040*/  PRMT R54, RZ, 0x7610, R54 ;  /* 0x00007610ff367816 */ /* 0x000fe40000000036 */
[----:B------:R-:W-:-:S02]  /*0050*/  ELECT P0, URZ, PT ;  /* 0x0000000000ff782f */ /* 0x000fc40003800000 */
[----:B---3--:R-:W-:-:S04]  /*0060*/  ISETP.NE.U32.AND P1, PT, RZ, UR8, PT ;  /* 0x00000008ff007c0c */ /* 0x008fc8000bf25070 */
[----:B------:R-:W-:Y:S01]  /*0070*/  ISETP.NE.AND.EX P2, PT, RZ, UR9, PT, P1 ;  /* 0x00000009ff007c0c */ /* 0x000fe2000bf45310 */
[----:B----4-:R-:W-:Y:S02]  /*0080*/  ULOP3.LUT UR68, UR55, 0x1, URZ, 0xc0, !UPT ;  /* 0x0000000137447892 */ /* 0x010fe4000f8ec0ff */
[----:B------:R-:W-:Y:S01]  /*0090*/  ULOP3.LUT UR69, UR55, 0x1, URZ, 0x3c, !UPT ;  /* 0x0000000137457892 */ /* 0x000fe2000f8e3cff */
[----:B--2---:R-:W-:-:S05]  /*00a0*/  SHF.R.U32.HI R55, RZ, 0x5, R67 ;  /* 0x00000005ff377819 */ /* 0x004fca0000011643 */
[----:B------:R-:W2:Y:S02]  /*00b0*/  SHFL.IDX PT, R0, R55, RZ, 0x1f ;  /* 0x00001fff37007589 */ /* 0x000ea400000e0000 */
[----:B--2---:R-:W-:Y:S02]  /*00c0*/  R2UR UR22, R0 ;  /* 0x00000000001672ca */ /* 0x004fe400000e0000 */
[----:B-1----:R-:W-:Y:S05]  /*00d0*/  @P2 BRA `(.L_x_0) ;  /* 0x0000000000302947 */ /* 0x002fea0003800000 */
[----:B------:R-:W1:Y:S02]  /*00e0*/  LDCU.64 UR4, c[0x0][0x888] ;  /* 0x00011100ff0477ac */ /* 0x000e640008000a00 */
[----:B-1----:R-:W-:-:S04]  /*00f0*/  UISETP.NE.U32.AND UP0, UPT, UR4, URZ, UPT ;  /* 0x000000ff0400728c */ /* 0x002fc8000bf05070 */
[----:B------:R-:W-:-:S09]  /*0100*/  UISETP.NE.AND.EX UP0, UPT, UR5, URZ, UPT, UP0 ;  /* 0x000000ff0500728c */ /* 0x000fd2000bf05300 */
[----:B------:R-:W-:Y:S05]  /*0110*/  BRA.U !UP0, `(.L_x_1) ;  /* 0x0000000108147547 */ /* 0x000fea000b800000 */
[----:B------:R-:W1:Y:S01]  /*0120*/  LDC.64 R2, c[0x0][0x888] ;  /* 0x00022200ff027b82 */ /* 0x000e620000000a00 */
[----:B------:R-:W1:Y:S02]  /*0130*/  LDCU.64 UR4, c[0x0][0x358] ;  /* 0x00006b00ff0477ac */ /* 0x000e640008000a00 */
[----:B-1----:R1:W5:Y:S01]  /*0140*/  LDG.E R27, desc[UR4][R2.64] ;  /* 0x00000004021b7981 */ /* 0x002362000c1e1900 */
[----:B------:R-:W-:Y:S01]  /*0150*/  HFMA2 R54, -RZ, RZ, 0, 5.9604644775390625e-08 ;  /* 0x00000001ff367431 */ /* 0x000fe200000001ff */
[----:B------:R-:W-:Y:S05]  /*0160*/  BRA `(.L_x_0) ;  /* 0x00000000000c7947 */ /* 0x000fea0003800000 */
.L_x_1:
[----:B------:R-:W1:Y:S01]  /*0170*/  LDCU UR4, c[0x0][0x880] ;  /* 0x00011000ff0477ac */ /* 0x000e620008000800 */
[----:B------:R-:W-:Y:S01]  /*0180*/  HFMA2 R54, -RZ, RZ, 0, 5.9604644775390625e-08 ;  /* 0x00000001ff367431 */ /* 0x000fe200000001ff */
[----:B-1----:R-:W-:-:S07]  /*0190*/  MOV R27, UR4 ;  /* 0x00000004001b7c02 */ /* 0x002fce0008000f00 */
.L_x_0:
[----:B------:R-:W2:Y:S02]  /*01a0*/  LDCU.64 UR4, c[0x0][0x8b0] ;  /* 0x00011600ff0477ac */ /* 0x000ea40008000a00 */
[----:B--2---:R-:W-:-:S04]  /*01b0*/  UISETP.NE.U32.AND UP0, UPT, UR4, URZ, UPT ;  /* 0x000000ff0400728c */ /* 0x004fc8000bf05070 */
[----:B------:R-:W-:-:S09]  /*01c0*/  UISETP.NE.AND.EX UP0, UPT, UR5, URZ, UPT, UP0 ;  /* 0x000000ff0500728c */ /* 0x000fd2000bf05300 */
[----:B------:R-:W-:Y:S05]  /*01d0*/  BRA.U UP0, `(.L_x_2) ;  /* 0x0000000100287547 */ /* 0x000fea000b800000 */
[----:B------:R-:W2:Y:S02]  /*01e0*/  LDCU.64 UR4, c[0x0][0x8a8] ;  /* 0x00011500ff0477ac */ /* 0x000ea40008000a00 */
[----:B--2---:R-:W-:-:S04]  /*01f0*/  UISETP.NE.U32.AND UP0, UPT, UR4, URZ, UPT ;  /* 0x000000ff0400728c */ /* 0x004fc8000bf05070 */
[----:B------:R-:W-:-:S09]  /*0200*/  UISETP.NE.AND.EX UP0, UPT, UR5, URZ, UPT, UP0 ;  /* 0x000000ff0500728c */ /* 0x000fd2000bf05300 */
[----:B------:R-:W-:Y:S05]  /*0210*/  BRA.U !UP0, `(.L_x_3) ;  /* 0x0000000108107547 */ /* 0x000fea000b800000 */
[----:B------:R-:W2:Y:S01]  /*0220*/  LDC.64 R24, c[0x0][0x8a8] ;  /* 0x00022a00ff187b82 */ /* 0x000ea20000000a00 */
[----:B------:R-:W2:Y:S02]  /*0230*/  LDCU.64 UR4, c[0x0][0x358] ;  /* 0x00006b00ff0477ac */ /* 0x000ea40008000a00 */
[----:B--2---:R2:W5:Y:S01]  /*0240*/  LDG.E R24, desc[UR4][R24.64] ;  /* 0x0000000418187981 */ /* 0x004562000c1e1900 */
[----:B------:R-:W-:Y:S05]  /*0250*/  BRA `(.L_x_2) ;  /* 0x0000000000087947 */ /* 0x000fea0003800000 */
.L_x_3:
[----:B------:R-:W2:Y:S02]  /*0260*/  LDCU UR4, c[0x0][0x8a0] ;  /* 0x00011400ff0477ac */ /* 0x000ea40008000800 */
[----:B--2---:R-:W-:Y:S02]  /*0270*/  MOV R24, UR4 ;  /* 0x0000000400187c02 */ /* 0x004fe40008000f00 */
.L_x_2:
[----:B------:R-:W-:Y:S01]  /*0280*/  IMAD.U32 R0, RZ, RZ, UR22 ;  /* 0x00000016ff007e24 */ /* 0x000fe2000f8e00ff */
[----:B------:R-:W-:Y:S04]  /*0290*/  BSSY.RECONVERGENT B0, `(.L_x_4) ;  /* 0x000000c000007945 */ /* 0x000fe80003800200 */
[C---:B------:R-:W-:Y:S02]  /*02a0*/  ISETP.NE.OR P3, PT, R0.reuse, 0x1, !P0 ;  /* 0x000000010000780c */ /* 0x040fe40004765670 */
[----:B------:R-:W-:-:S11]  /*02b0*/  ISETP.NE.OR P2, PT, R0, 0x3, !P0 ;  /* 0x000000030000780c */ /* 0x000fd60004745670 */
[----:B------:R-:W-:Y:S05]  /*02c0*/  @P3 BRA `(.L_x_5) ;  /* 0x0000000000203947 */ /* 0x000fea0003800000 */
[----:B------:R-:W3:Y:S02]  /*02d0*/  LDCU.64 UR4, c[0x0][0x348] ;  /* 0x00006900ff0477ac */ /* 0x000ee40008000a00 */
[----:B---3--:R-:W-:Y:S02]  /*02e0*/  UIADD3 UR6, UP1, UPT, UR4, 0x80, URZ ;  /* 0x0000008004067890 */ /* 0x008fe4000ff3e0ff */
[----:B------:R-:W-:Y:S02]  /*02f0*/  UIADD3 UR4, UP0, UPT, UR4, 0x180, URZ ;  /* 0x0000018004047890 */ /* 0x000fe4000ff1e0ff */
[----:B------:R-:W-:Y:S02]  /*0300*/  UIADD3.X UR7, UPT, UPT, URZ, UR5, URZ, UP1, !UPT ;  /* 0x00000005ff077290 */ /* 0x000fe40008ffe4ff */
[----:B------:R-:W-:-:S07]  /*0310*/  UIADD3.X UR5, UPT, UPT, URZ, UR5, URZ, UP0, !UPT ;  /* 0x00000005ff057290 */ /* 0x000fce00087fe4ff */
[----:B------:R3:W-:Y:S02]  /*0320*/  UTMACCTL.PF [UR6] ;  /* 0x00000000060079b9 */ /* 0x0007e40008040000 */
[----:B------:R3:W-:Y:S02]  /*0330*/  UTMACCTL.PF [UR4] ;  /* 0x00000000040079b9 */ /* 0x0007e40008040000 */
[----:B---3--:R-:W-:Y:S01]  /*0340*/  NOP ;  /* 0x0000000000007918 */ /* 0x008fe20000000000 */
.L_x_5:
[----:B------:R-:W-:Y:S05]  /*0350*/  BSYNC.RECONVERGENT B0 ;  /* 0x0000000000007941 */ /* 0x000fea0003800200 */
.L_x_4:
[----:B------:R-:W-:Y:S04]  /*0360*/  BSSY.RECONVERGENT B0, `(.L_x_6) ;  /* 0x000000a000007945 */ /* 0x000fe80003800200 */
        /* <DEDUP_REMOVED lines=9> */
.L_x_7:
[----:B------:R-:W-:Y:S05]  /*0400*/  BSYNC.RECONVERGENT B0 ;  /* 0x0000000000007941 */ /* 0x000fea0003800200 */
.L_x_6:
[----:B------:R-:W3:Y:S01]  /*0410*/  LDCU.64 UR4, c[0x0][0x888] ;  /* 0x00011100ff0477ac */ /* 0x000ee20008000a00 */
[----:B------:R-:W-:Y:S01]  /*0420*/  ISETP.NE.AND.EX P1, PT, RZ, UR9, PT, P1 ;  /* 0x00000009ff007c0c */ /* 0x000fe2000bf25310 */
[----:B------:R-:W-:Y:S01]  /*0430*/  UPLOP3.LUT UP4, UPT, UPT, UPT, UPT, 0x80, 0x8 ;  /* 0x000000000008789c */ /* 0x000fe20003f8f070 */
[----:B---3--:R-:W-:-:S04]  /*0440*/  ISETP.NE.U32.AND P2, PT, RZ, UR4, PT ;  /* 0x00000004ff007c0c */ /* 0x008fc8000bf45070 */
[----:B------:R-:W-:-:S13]  /*0450*/  ISETP.NE.AND.EX P2, PT, RZ, UR5, PT, P2 ;  /* 0x00000005ff007c0c */ /* 0x000fda000bf45320 */
[----:B------:R-:W-:Y:S05]  /*0460*/  @P2 BRA P1, `(.L_x_8) ;  /* 0x0000000000282947 */ /* 0x000fea0000800000 */
[----:B------:R-:W-:Y:S01]  /*0470*/  UISETP.NE.U32.AND UP0, UPT, UR8, URZ, UPT ;  /* 0x000000ff0800728c */ /* 0x000fe2000bf05070 */
[----:B-----5:R-:W-:Y:S01]  /*0480*/  FSETP.NEU.AND P1, PT, R27, RZ, PT ;  /* 0x000000ff1b00720b */ /* 0x020fe20003f2d000 */
[----:B------:R-:W-:Y:S02]  /*0490*/  UISETP.NE.U32.AND UP2, UPT, UR4, URZ, UPT ;  /* 0x000000ff0400728c */ /* 0x000fe4000bf45070 */
[----:B------:R-:W-:Y:S02]  /*04a0*/  UISETP.NE.AND.EX UP1, UPT, UR9, URZ, UPT, UP0 ;  /* 0x000000ff0900728c */ /* 0x000fe4000bf25300 */
[----:B------:R-:W-:-:S04]  /*04b0*/  UISETP.NE.AND.EX UP0, UPT, UR5, URZ, UPT, UP2 ;  /* 0x000000ff0500728c */ /* 0x000fc8000bf05320 */
[----:B------:R-:W-:-:S04]  /*04c0*/  USEL UR4, URZ, 0xffffffff, UP0 ;  /* 0xffffffffff047887 */ /* 0x000fc80008000000 */
[----:B------:R-:W-:Y:S01]  /*04d0*/  VOTEU.ANY UP0, P1 ;  /* 0x0000000000ff7886 */ /* 0x000fe20000800100 */
[----:B------:R-:W-:-:S04]  /*04e0*/  @!UP1 USEL UR4, URZ, 0xffffffff, UP0 ;  /* 0xffffffffff049887 */ /* 0x000fc80008000000 */
[----:B------:R-:W-:-:S04]  /*04f0*/  ULOP3.LUT UR4, UR4, 0x1, URZ, 0xc0, !UPT ;  /* 0x0000000104047892 */ /* 0x000fc8000f8ec0ff */
[----:B------:R-:W-:-:S11]  /*0500*/  UISETP.NE.U32.AND UP4, UPT, UR4, 0x1, UPT ;  /* 0x000000010400788c */ /* 0x000fd6000bf85070 */
.L_x_8:
[----:B------:R-:W3:Y:S01]  /*0510*/  SHFL.IDX PT, R0, R55, RZ, 0x1f ;  /* 0x00001fff37007589 */ /* 0x000ee200000e0000 */
[----:B------:R-:W-:-:S04]  /*0520*/  UISETP.NE.AND UP0, UPT, UR22, 0x2, UPT ;  /* 0x000000021600788c */ /* 0x000fc8000bf05270 */
[----:B------:R-:W-:Y:S02]  /*0530*/  UISETP.EQ.AND UP1, UPT, UR68, URZ, !UP0 ;  /* 0x000000ff4400728c */ /* 0x000fe4000c722270 */
[----:B------:R-:W-:-:S04]  /*0540*/  USEL UR40, URZ, 0x1, UP0 ;  /* 0x00000001ff287887 */ /* 0x000fc80008000000 */
[----:B------:R-:W-:Y:S02]  /*0550*/  PLOP3.LUT P4, PT, P0, PT, UP1, 0x80, 0x8 ;  /* 0x000000000008781c */ /* 0x000fe4000078f018 */
[----:B---3--:R-:W-:-:S13]  /*0560*/  ISETP.NE.AND P1, PT, R0, RZ, PT ;  /* 0x000000ff0000720c */ /* 0x008fda0003f25270 */
[----:B------:R-:W-:Y:S05]  /*0570*/  @P1 BRA `(.L_x_9) ;  /* 0x0000000000741947 */ /* 0x000fea0003800000 */
[----:B------:R-:W-:Y:S01]  /*0580*/  UMOV UR4, 0x400 ;  /* 0x0000040000047882 */ /* 0x000fe20000000000 */
[----:B------:R-:W-:Y:S01]  /*0590*/  UMOV UR8, 0x1 ;  /* 0x0000000100087882 */ /* 0x000fe20000000000 */
[----:B------:R-:W-:Y:S01]  /*05a0*/  UMOV UR6, 0x4 ;  /* 0x0000000400067882 */ /* 0x000fe20000000000 */
[----:B------:R-:W-:Y:S02]  /*05b0*/  ULEA UR4, UR55, UR4, 0x18 ;  /* 0x0000000437047291 */ /* 0x000fe4000f8ec0ff */
[----:B------:R-:W-:-:S04]  /*05c0*/  UIADD3 UR8, UPT, UPT, -UR8, 0x100000, URZ ;  /* 0x0010000008087890 */ /* 0x000fc8000fffe1ff */
[----:B------:R-:W-:Y:S02]  /*05d0*/  USHF.L.U32 UR9, UR8, 0xb, URZ ;  /* 0x0000000b08097899 */ /* 0x000fe400080006ff */
[----:B------:R-:W-:Y:S02]  /*05e0*/  USHF.L.U32 UR8, UR8, 0x1, URZ ;  /* 0x0000000108087899 */ /* 0x000fe400080006ff */
[----:B------:R-:W-:-:S04]  /*05f0*/  UIADD3 UR6, UPT, UPT, -UR6, 0x100000, URZ ;  /* 0x0010000006067890 */ /* 0x000fc8000fffe1ff */
[----:B------:R-:W-:Y:S02]  /*0600*/  USHF.L.U32 UR7, UR6, 0xb, URZ ;  /* 0x0000000b06077899 */ /* 0x000fe400080006ff */
[----:B------:R-:W-:Y:S01]  /*0610*/  USHF.L.U32 UR6, UR6, 0x1, URZ ;  /* 0x0000000106067899 */ /* 0x000fe200080006ff */
[----:B------:R-:W-:Y:S01]  /*0620*/  ELECT P1, URZ, PT ;  /* 0x0000000000ff782f */ /* 0x000fe20003820000 */
[----:B------:R-:W3:Y:S02]  /*0630*/  FENCE.VIEW.ASYNC.S ;  /* 0x00000000000073c6 */ /* 0x000ee40000000000 */
[----:B---3--:R3:W4:Y:S08]  /*0640*/  SYNCS.EXCH.64 URZ, [UR4], UR8 ;  /* 0x0000000804ff75b2 */ /* 0x0087300008000100 */
[----:B------:R3:W1:Y:S01]  /*0650*/  SYNCS.EXCH.64 URZ, [UR4+0x40], UR6 ;  /* 0x0000400604ff75b2 */ /* 0x0006620008000100 */
        /* <DEDUP_REMOVED lines=13> */
[----:B------:R3:W1:Y:S02]  /*0730*/  SYNCS.EXCH.64 URZ, [UR4+0x78], UR6 ;  /* 0x0000780604ff75b2 */ /* 0x0006640008000100 */
[----:B---3--:R-:W-:Y:S01]  /*0740*/  NOP ;  /* 0x0000000000007918 */ /* 0x008fe20000000000 */
.L_x_9:
[----:B------:R-:W3:Y:S01]  /*0750*/  SHFL.IDX PT, R0, R55, RZ, 0x1f ;  /* 0x00001fff37007589 */ /* 0x000ee200000e0000 */
[----:B------:R-:W-:Y:S01]  /*0760*/  NOP ;  /* 0x0000000000007918 */ /* 0x000fe20000000000 */
[----:B---3--:R-:W-:-:S13]  /*0770*/  ISETP.NE.AND P1, PT, R0, 0x1, PT ;  /* 0x000000010000780c */ /* 0x008fda0003f25270 */
        /* <DEDUP_REMOVED lines=13> */
[----:B---3--:R3:W1:Y:S08]  /*0850*/  SYNCS.EXCH.64 URZ, [UR4+0x80], UR8 ;  /* 0x0000800804ff75b2 */ /* 0x0086700008000100 */
[----:B------:R3:W1:Y:S01]  /*0860*/  SYNCS.EXCH.64 URZ, [UR4+0x98], UR6 ;  /* 0x0000980604ff75b2 */ /* 0x0006620008000100 */
[----:B------:R3:W1:Y:S01]  /*0870*/  SYNCS.EXCH.64 URZ, [UR4+0x88], UR8 ;  /* 0x0000880804ff75b2 */ /* 0x0006620008000100 */
[----:B------:R3:W1:Y:S01]  /*0880*/  SYNCS.EXCH.64 URZ, [UR4+0xa0], UR6 ;  /* 0x0000a00604ff75b2 */ /* 0x0006620008000100 */
[----:B------:R3:W1:Y:S01]  /*0890*/  SYNCS.EXCH.64 URZ, [UR4+0x90], UR8 ;  /* 0x0000900804ff75b2 */ /* 0x0006620008000100 */
[----:B------:R3:W1:Y:S01]  /*08a0*/  SYNCS.EXCH.64 URZ, [UR4+0xa8], UR6 ;  /* 0x0000a80604ff75b2 */ /* 0x0006620008000100 */
[----:B------:R-:W-:Y:S01]  /*08b0*/  NOP ;  /* 0x0000000000007918 */ /* 0x000fe20000000000 */
.L_x_10:
[----:B------:R-:W2:Y:S01]  /*08c0*/  SHFL.IDX PT, R0, R55, RZ, 0x1f ;  /* 0x00001fff37007589 */ /* 0x000ea200000e0000 */
[----:B------:R-:W-:Y:S01]  /*08d0*/  NOP ;  /* 0x0000000000007918 */ /* 0x000fe20000000000 */
[----:B--2---:R-:W-:-:S13]  /*08e0*/  ISETP.NE.AND P1, PT, R0, 0x3, PT ;  /* 0x000000030000780c */ /* 0x004fda0003f25270 */
[----:B------:R-:W-:Y:S05]  /*08f0*/  @P1 BRA `(.L_x_11) ;  /* 0x00000000002c1947 */ /* 0x000fea0003800000 */
[----:B---3--:R-:W-:Y:S01]  /*0900*/  UMOV UR6, 0x400 ;  /* 0x0000040000067882 */ /* 0x008fe20000000000 */
[----:B------:R-:W-:Y:S01]  /*0910*/  UMOV UR4, 0x20 ;  /* 0x0000002000047882 */ /* 0x000fe20000000000 */
[----:B------:R-:W-:Y:S02]  /*0920*/  ULEA UR6, UR55, UR6, 0x18 ;  /* 0x0000000637067291 */ /* 0x000fe4000f8ec0ff */
[----:B------:R-:W-:-:S04]  /*0930*/  UIADD3 UR4, UPT, UPT, -UR4, 0x100000, URZ ;  /* 0x0010000004047890 */ /* 0x000fc8000fffe1ff */
[----:B------:R-:W-:Y:S02]  /*0940*/  USHF.L.U32 UR5, UR4, 0xb, URZ ;  /* 0x0000000b04057899 */ /* 0x000fe400080006ff */
[----:B------:R-:W-:Y:S01]  /*0950*/  USHF.L.U32 UR4, UR4, 0x1, URZ ;  /* 0x0000000104047899 */ /* 0x000fe200080006ff */
[----:B------:R-:W-:Y:S01]  /*0960*/  ELECT P1, URZ, PT ;  /* 0x0000000000ff782f */ /* 0x000fe20003820000 */
[----:B------:R-:W2:Y:S10]  /*0970*/  FENCE.VIEW.ASYNC.S ;  /* 0x00000000000073c6 */ /* 0x000eb40000000000 */
[----:B--2---:R2:W3:Y:S01]  /*0980*/  SYNCS.EXCH.64 URZ, [UR6+0xb0], UR4 ;  /* 0x0000b00406ff75b2 */ /* 0x0044e20008000100 */
[----:B------:R2:W1:Y:S01]  /*0990*/  SYNCS.EXCH.64 URZ, [UR6+0xb8], UR4 ;  /* 0x0000b80406ff75b2 */ /* 0x0004620008000100 */
[----:B------:R-:W-:Y:S01]  /*09a0*/  NOP ;  /* 0x0000000000007918 */ /* 0x000fe20000000000 */
.L_x_11:
[----:B------:R-:W4:Y:S01]  /*09b0*/  SHFL.IDX PT, R0, R55, RZ, 0x1f ;  /* 0x00001fff37007589 */ /* 0x000f2200000e0000 */
[----:B------:R-:W-:Y:S01]  /*09c0*/  NOP ;  /* 0x0000000000007918 */ /* 0x000fe20000000000 */
[----:B----4-:R-:W-:-:S13]  /*09d0*/  ISETP.NE.AND P1, PT, R0, 0x4, PT ;  /* 0x000000040000780c */ /* 0x010fda0003f25270 */
[----:B------:R-:W-:Y:S05]  /*09e0*/  @P1 BRA `(.L_x_12) ;  /* 0x0000000000481947 */ /* 0x000fea0003800000 */
[----:B--23--:R-:W-:Y:S01]  /*09f0*/  UMOV UR4, 0x720 ;  /* 0x0000072000047882 */ /* 0x00cfe20000000000 */
[----:B------:R-:W-:Y:S01]  /*0a00*/  UMOV UR6, 0x400 ;  /* 0x0000040000067882 */ /* 0x000fe20000000000 */
[----:B------:R-:W-:Y:S01]  /*0a10*/  USEL UR4, UR4, 0x620, UP4 ;  /* 0x0000062004047887 */ /* 0x000fe2000a000000 */
        /* <DEDUP_REMOVED lines=9> */
[----:B------:R-:W2:Y:S02]  /*0ab0*/  FENCE.VIEW.ASYNC.S ;  /* 0x00000000000073c6 */ /* 0x000ea40000000000 */
[----:B--2---:R4:W2:Y:S08]  /*0ac0*/  SYNCS.EXCH.64 URZ, [UR6+0xc0], UR8 ;  /* 0x0000c00806ff75b2 */ /* 0x0048b00008000100 */
[----:B------:R4:W3:Y:S01]  /*0ad0*/  SYNCS.EXCH.64 URZ, [UR6+0xd0], UR4 ;  /* 0x0000d00406ff75b2 */ /* 0x0008e20008000100 */
[----:B------:R4:W1:Y:S01]  /*0ae0*/  SYNCS.EXCH.64 URZ, [UR6+0xc8], UR8 ;  /* 0x0000c80806ff75b2 */ /* 0x0008620008000100 */
[----:B------:R4:W1:Y:S02]  /*0af0*/  SYNCS.EXCH.64 URZ, [UR6+0xd8], UR4 ;  /* 0x0000d80406ff75b2 */ /* 0x0008640008000100 */
[----:B----4-:R-:W-:Y:S01]  /*0b00*/  NOP ;  /* 0x0000000000007918 */ /* 0x010fe20000000000 */
.L_x_12:
[----:B------:R-:W4:Y:S01]  /*0b10*/  SHFL.IDX PT, R0, R55, RZ, 0x1f ;  /* 0x00001fff37007589 */ /* 0x000f2200000e0000 */
[----:B------:R-:W-:Y:S01]  /*0b20*/  NOP ;  /* 0x0000000000007918 */ /* 0x000fe20000000000 */
[----:B----4-:R-:W-:-:S13]  /*0b30*/  ISETP.NE.AND P1, PT, R0, 0x5, PT ;  /* 0x000000050000780c */ /* 0x010fda0003f25270 */
[----:B------:R-:W-:Y:S05]  /*0b40*/  @P1 BRA `(.L_x_13) ;  /* 0x0000000000541947 */ /* 0x000fea0003800000 */
[----:B--23--:R-:W-:Y:S01]  /*0b50*/  UMOV UR4, 0x400 ;  /* 0x0000040000047882 */ /* 0x00cfe20000000000 */
        /* <DEDUP_REMOVED lines=14> */
[----:B------:R4:W1:Y:S01]  /*0c40*/  SYNCS.EXCH.64 URZ, [UR4+0x108], UR8 ;  /* 0x0001080804ff75b2 */ /* 0x0008620008000100 */
[----:B------:R4:W1:Y:S01]  /*0c50*/  SYNCS.EXCH.64 URZ, [UR4+0xf0], UR6 ;  /* 0x0000f00604ff75b2 */ /* 0x0008620008000100 */
[----:B------:R4:W1:Y:S01]  /*0c60*/  SYNCS.EXCH.64 URZ, [UR4+0x110], UR8 ;  /* 0x0001100804ff75b2 */ /* 0x0008620008000100 */
[----:B------:R4:W1:Y:S01]  /*0c70*/  SYNCS.EXCH.64 URZ, [UR4+0xf8], UR6 ;  /* 0x0000f80604ff75b2 */ /* 0x0008620008000100 */
[----:B------:R4:W1:Y:S02]  /*0c80*/  SYNCS.EXCH.64 URZ, [UR4+0x118], UR8 ;  /* 0x0001180804ff75b2 */ /* 0x0008640008000100 */
[----:B----4-:R-:W-:Y:S01]  /*0c90*/  NOP ;  /* 0x0000000000007918 */ /* 0x010fe20000000000 */
.L_x_13:
[----:B------:R-:W4:Y:S01]  /*0ca0*/  SHFL.IDX PT, R0, R55, RZ, 0x1f ;  /* 0x00001fff37007589 */ /* 0x000f2200000e0000 */
[----:B------:R-:W-:Y:S01]  /*0cb0*/  ISETP.NE.OR P0, PT, RZ, UR22, !P0 ;  /* 0x00000016ff007c0c */ /* 0x000fe2000c705670 */
[----:B------:R-:W-:Y:S01]  /*0cc0*/  NOP ;  /* 0x0000000000007918 */ /* 0x000fe20000000000 */
[----:B----4-:R-:W-:-:S13]  /*0cd0*/  ISETP.NE.AND P1, PT, R0, 0x3, PT ;  /* 0x000000030000780c */ /* 0x010fda0003f25270 */
[----:B------:R-:W-:Y:S05]  /*0ce0*/  @P1 BRA `(.L_x_14) ;  /* 0x0000000000341947 */ /* 0x000fea0003800000 */
[----:B--23--:R-:W-:Y:S01]  /*0cf0*/  UMOV UR4, 0x400 ;  /* 0x0000040000047882 */ /* 0x00cfe20000000000 */
[----:B------:R-:W-:Y:S01]  /*0d00*/  UMOV UR6, 0x20 ;  /* 0x0000002000067882 */ /* 0x000fe20000000000 */
[----:B------:R-:W-:Y:S02]  /*0d10*/  ULEA UR4, UR55, UR4, 0x18 ;  /* 0x0000000437047291 */ /* 0x000fe4000f8ec0ff */
[----:B------:R-:W-:-:S04]  /*0d20*/  UIADD3 UR6, UPT, UPT, -UR6, 0x100000, URZ ;  /* 0x0010000006067890 */ /* 0x000fc8000fffe1ff */
[----:B------:R-:W-:Y:S02]  /*0d30*/  USHF.L.U32 UR7, UR6, 0xb, URZ ;  /* 0x0000000b06077899 */ /* 0x000fe400080006ff */
[----:B------:R-:W-:Y:S01]  /*0d40*/  USHF.L.U32 UR6, UR6, 0x1, URZ ;  /* 0x0000000106067899 */ /* 0x000fe200080006ff */
[----:B------:R-:W-:Y:S01]  /*0d50*/  ELECT P1, URZ, PT ;  /* 0x0000000000ff782f */ /* 0x000fe20003820000 */
[----:B------:R-:W2:Y:S10]  /*0d60*/  FENCE.VIEW.ASYNC.S ;  /* 0x00000000000073c6 */ /* 0x000eb40000000000 */
[----:B--2---:R4:W2:Y:S01]  /*0d70*/  SYNCS.EXCH.64 URZ, [UR4+0x120], UR6 ;  /* 0x0001200604ff75b2 */ /* 0x0048a20008000100 */
[----:B------:R4:W3:Y:S01]  /*0d80*/  SYNCS.EXCH.64 URZ, [UR4+0x130], UR6 ;  /* 0x0001300604ff75b2 */ /* 0x0008e20008000100 */
[----:B------:R4:W1:Y:S01]  /*0d90*/  SYNCS.EXCH.64 URZ, [UR4+0x128], UR6 ;  /* 0x0001280604ff75b2 */ /* 0x0008620008000100 */
[----:B------:R4:W1:Y:S02]  /*0da0*/  SYNCS.EXCH.64 URZ, [UR4+0x138], UR6 ;  /* 0x0001380604ff75b2 */ /* 0x0008640008000100 */
[----:B----4-:R-:W-:Y:S01]  /*0db0*/  NOP ;  /* 0x0000000000007918 */ /* 0x010fe20000000000 */
.L_x_14:
[----:B------:R-:W-:Y:S01]  /*0dc0*/  VOTEU.ALL UP0, P0 ;  /* 0x0000000000ff7886 */ /* 0x000fe20000000000 */
[----:B--23--:R-:W-:Y:S01]  /*0dd0*/  UMOV UR4, 0x20 ;  /* 0x0000002000047882 */ /* 0x00cfe20000000000 */
[----:B------:R-:W2:Y:S01]  /*0de0*/  LDCU UR7, c[0x0][0x36c] ;  /* 0x00006d80ff0777ac */ /* 0x000ea20008000800 */
[----:B------:R-:W-:Y:S01]  /*0df0*/  NOP ;  /* 0x0000000000007918 */ /* 0x000fe20000000000 */
[----:B------:R-:W-:Y:S01]  /*0e00*/  LOP3.LUT R0, R67, 0x1f, RZ, 0xc0, !PT ;  /* 0x0000001f43007812 */ /* 0x000fe200078ec0ff */
[----:B------:R-:W-:Y:S01]  /*0e10*/  @!UP0 UMOV UR6, 0x400 ;  /* 0x0000040000068882 */ /* 0x000fe20000000000 */
[----:B------:R-:W-:-:S04]  /*0e20*/  @!UP0 UIADD3 UR4, UPT, UPT, -UR4, 0x100000, URZ ;  /* 0x0010000004048890 */ /* 0x000fc8000fffe1ff */
[----:B------:R-:W-:Y:S02]  /*0e30*/  @!UP0 USHF.L.U32 UR5, UR4, 0xb, URZ ;  /* 0x0000000b04058899 */ /* 0x000fe400080006ff */
[----:B------:R-:W-:Y:S02]  /*0e40*/  @!UP0 USHF.L.U32 UR4, UR4, 0x1, URZ ;  /* 0x0000000104048899 */ /* 0x000fe400080006ff */
[----:B------:R-:W-:Y:S01]  /*0e50*/  @!UP0 ULEA UR6, UR55, UR6, 0x18 ;  /* 0x0000000637068291 */ /* 0x000fe2000f8ec0ff */
[----:B------:R-:W-:Y:S01]  /*0e60*/  VOTEU.ALL UP0, P0 ;  /* 0x0000000000ff7886 */ /* 0x000fe20000000000 */
[----:B------:R-:W-:Y:S02]  /*0e70*/  UISETP.NE.AND UP5, UPT, UR22, URZ, UPT ;  /* 0x000000ff1600728c */ /* 0x000fe4000bfa5270 */
[----:B--2---:R-:W-:Y:S01]  /*0e80*/  UISETP.EQ.U32.AND UP6, UPT, UR7, 0x1, UPT ;  /* 0x000000010700788c */ /* 0x004fe2000bfc2070 */
[----:B------:R-:W2:Y:S07]  /*0e90*/  FENCE.VIEW.ASYNC.S ;  /* 0x00000000000073c6 */ /* 0x000eae0000000000 */
[----:B--2---:R2:W3:Y:S01]  /*0ea0*/  @!UP0 SYNCS.EXCH.64 URZ, [UR6+0x140], UR4 ;  /* 0x0001400406ff85b2 */ /* 0x0044e20008000100 */
[----:B------:R-:W-:Y:S05]  /*0eb0*/  BRA.U !UP6, `(.L_x_15) ;  /* 0x000000010e087547 */ /* 0x000fea000b800000 */
[----:B-1-3--:R-:W-:Y:S01]  /*0ec0*/  UCGABAR_ARV ;  /* 0x00000000000079c7 */ /* 0x00afe20008000000 */
[----:B------:R-:W-:Y:S05]  /*0ed0*/  BRA `(.L_x_16) ;  /* 0x0000000000047947 */ /* 0x000fea0003800000 */
.L_x_15:
[----:B-1-3--:R-:W-:Y:S01]  /*0ee0*/  NOP ;  /* 0x0000000000007918 */ /* 0x00afe20000000000 */
.L_x_16:
[----:B------:R-:W1:Y:S01]  /*0ef0*/  S2UR UR24, SR_CTAID.X ;  /* 0x00000000001879c3 */ /* 0x000e620000002500 */
[----:B------:R-:W-:-:S05]  /*0f00*/  CS2R.32 R61, SR_CgaSize ;  /* 0x00000000003d7805 */ /* 0x000fca0000008a00 */
[----:B------:R-:W-:-:S05]  /*0f10*/  IMAD R61, R61, -0xa0, RZ ;  /* 0xffffff603d3d7824 */ /* 0x000fca00078e02ff */
[----:B--2---:R-:W-:-:S14]  /*0f20*/  R2UR UR5, R61 ;  /* 0x000000003d0572ca */ /* 0x004fdc00000e0000 */
[----:B------:R-:W2:Y:S01]  /*0f30*/  LDCU UR5, c[0x0][UR5+0x2b0] ;  /* 0x00005600050577ac */ /* 0x000ea20008000800 */
[----:B------:R-:W-:-:S05]  /*0f40*/  CS2R.32 R61, SR_CgaSize ;  /* 0x00000000003d7805 */ /* 0x000fca0000008a00 */
[----:B------:R-:W-:-:S05]  /*0f50*/  IMAD R61, R61, -0xa0, RZ ;  /* 0xffffff603d3d7824 */ /* 0x000fca00078e02ff */
[----:B------:R-:W-:-:S14]  /*0f60*/  R2UR UR4, R61 ;  /* 0x000000003d0472ca */ /* 0x000fdc00000e0000 */
[----:B------:R-:W3:Y:S01]  /*0f70*/  LDCU UR4, c[0x0][UR4+0x2b4] ;  /* 0x00005680040477ac */ /* 0x000ee20008000800 */
[----:B------:R-:W4:Y:S01]  /*0f80*/  S2UR UR26, SR_CTAID.Y ;  /* 0x00000000001a79c3 */ /* 0x000f220000002600 */
[----:B------:R-:W-:-:S05]  /*0f90*/  CS2R.32 R61, SR_CgaSize ;  /* 0x00000000003d7805 */ /* 0x000fca0000008a00 */
[----:B------:R-:W-:-:S05]  /*0fa0*/  IMAD R61, R61, -0xa0, RZ ;  /* 0xffffff603d3d7824 */ /* 0x000fca00078e02ff */
[----:B------:R-:W-:-:S14]  /*0fb0*/  R2UR UR7, R61 ;  /* 0x000000003d0772ca */ /* 0x000fdc00000e0000 */
[----:B------:R-:W3:Y:S01]  /*0fc0*/  LDCU UR7, c[0x0][UR7+0x2a0] ;  /* 0x00005400070777ac */ /* 0x000ee20008000800 */
[----:B------:R-:W-:-:S05]  /*0fd0*/  CS2R.32 R61, SR_CgaSize ;  /* 0x00000000003d7805 */ /* 0x000fca0000008a00 */
[----:B------:R-:W-:-:S05]  /*0fe0*/  IMAD R61, R61, -0xa0, RZ ;  /* 0xffffff603d3d7824 */ /* 0x000fca00078e02ff */
[----:B------:R-:W-:-:S14]  /*0ff0*/  R2UR UR8, R61 ;  /* 0x000000003d0872ca */ /* 0x000fdc00000e0000 */
[----:B------:R-:W3:Y:S01]  /*1000*/  LDCU UR8, c[0x0][UR8+0x2a4] ;  /* 0x00005480080877ac */ /* 0x000ee20008000800 */
[----:B------:R-:W-:Y:S01]  /*1010*/  UISETP.GT.U32.AND UP0, UPT, UR68, 0xffff, UPT ;  /* 0x0000ffff4400788c */ /* 0x000fe2000bf04070 */
[----:B------:R-:W3:Y:S01]  /*1020*/  LDCU UR23, c[0x0][0xb24] ;  /* 0x00016480ff1777ac */ /* 0x000ee20008000800 */
[----:B------:R-:W3:Y:S01]  /*1030*/  LDCU UR42, c[0x0][0xb24] ;  /* 0x00016480ff2a77ac */ /* 0x000ee20008000800 */
[----:B-1----:R-:W-:Y:S01]  /*1040*/  I2FP.F32.U32 R3, UR24 ;  /* 0x0000001800037c45 */ /* 0x002fe20008201000 */
[----:B------:R-:W1:Y:S04]  /*1050*/  LDCU UR27, c[0x0][0xb30] ;  /* 0x00016600ff1b77ac */ /* 0x000e680008000800 */
[----:B--2---:R-:W-:Y:S01]  /*1060*/  FMUL R3, R3, UR5 ;  /* 0x0000000503037c20 */ /* 0x004fe20008400000 */
[----:B------:R-:W-:Y:S01]  /*1070*/  USEL UR5, UR68, 0xffff, !UP0 ;  /* 0x0000ffff44057887 */ /* 0x000fe2000c000000 */
[----:B----4-:R-:W-:Y:S01]  /*1080*/  I2FP.F32.U32 R2, UR26 ;  /* 0x0000001a00027c45 */ /* 0x010fe20008201000 */
[----:B------:R-:W-:-:S03]  /*1090*/  USHF.L.U32 UR37, UR55, 0x9, URZ ;  /* 0x0000000937257899 */ /* 0x000fc600080006ff */
[----:B------:R-:W2:Y:S01]  /*10a0*/  F2I.U32.TRUNC.NTZ R3, R3 ;  /* 0x0000000300037305 */ /* 0x000ea2000020f000 */
[----:B------:R-:W-:Y:S01]  /*10b0*/  ULOP3.LUT UR31, UR5, 0xffff, URZ, 0xc0, !UPT ;  /* 0x0000ffff051f7892 */ /* 0x000fe2000f8ec0ff */
[----:B---3--:R-:W-:Y:S01]  /*10c0*/  FMUL R2, R2, UR4 ;  /* 0x0000000402027c20 */ /* 0x008fe20008400000 */
[----:B------:R-:W-:-:S05]  /*10d0*/  UMOV UR11, 0x55 ;  /* 0x00000055000b7882 */ /* 0x000fca0000000000 */
[----:B------:R-:W3:Y:S01]  /*10e0*/  F2I.U32.TRUNC.NTZ R2, R2 ;  /* 0x0000000200027305 */ /* 0x000ee2000020f000 */
[----:B--2---:R-:W-:Y:S02]  /*10f0*/  R2UR UR4, R3 ;  /* 0x00000000030472ca */ /* 0x004fe400000e0000 */
[----:B------:R-:W-:Y:S02]  /*1100*/  PRMT R3, RZ, 0x7610, R3 ;  /* 0x00007610ff037816 */ /* 0x000fe40000000003 */
[----:B---3--:R-:W-:Y:S02]  /*1110*/  R2UR UR6, R2 ;  /* 0x00000000020672ca */ /* 0x008fe400000e0000 */
[----:B------:R-:W-:-:S07]  /*1120*/  PRMT R2, RZ, 0x7610, R2 ;  /* 0x00007610ff027816 */ /* 0x000fce0000000002 */
[----:B------:R-:W-:-:S04]  /*1130*/  UIADD3 UR5, UPT, UPT, -UR4, URZ, URZ ;  /* 0x000000ff04057290 */ /* 0x000fc8000fffe1ff */
[----:B------:R-:W-:Y:S02]  /*1140*/  UIMAD UR5, UR7, UR5, UR24 ;  /* 0x00000005070572a4 */ /* 0x000fe4000f8e0218 */
[----:B------:R-:W-:-:S04]  /*1150*/  UIADD3 UR4, UPT, UPT, -UR6, URZ, URZ ;  /* 0x000000ff06047290 */ /* 0x000fc8000fffe1ff */
[----:B------:R-:W-:Y:S01]  /*1160*/  IMAD.U32 R61, RZ, RZ, UR5 ;  /* 0x00000005ff3d7e24 */ /* 0x000fe2000f8e00ff */
[----:B------:R-:W-:-:S06]  /*1170*/  UIMAD UR4, UR8, UR4, UR26 ;  /* 0x00000004080472a4 */ /* 0x000fcc000f8e021a */
[----:B------:R-:W-:Y:S01]  /*1180*/  IMAD.U32 R60, RZ, RZ, UR4 ;  /* 0x00000004ff3c7e24 */ /* 0x000fe2000f8e00ff */
[----:B-1----:R-:W-:Y:S06]  /*1190*/  BRA.U UP5, `(.L_x_17) ;  /* 0x0000000105647547 */ /* 0x002fec000b800000 */
[----:B------:R-:W-:Y:S02]  /*11a0*/  R2UR UR4, R61 ;  /* 0x000000003d0472ca */ /* 0x000fe400000e0000 */
[----:B------:R-:W-:-:S11]  /*11b0*/  R2UR UR12, R60 ;  /* 0x000000003c0c72ca */ /* 0x000fd600000e0000 */
[----:B------:R-:W-:Y:S02]  /*11c0*/  UISETP.GT.U32.AND UP0, UPT, UR4, 0x1, UPT ;  /* 0x000000010400788c */ /* 0x000fe4000bf04070 */
[----:B------:R-:W-:Y:S02]  /*11d0*/  ULOP3.LUT UR10, UR4, 0xfffffffe, URZ, 0xc0, !UPT ;  /* 0xfffffffe040a7892 */ /* 0x000fe4000f8ec0ff */
[----:B------:R-:W-:Y:S02]  /*11e0*/  UISETP.NE.AND UP3, UPT, UR12, URZ, UP0 ;  /* 0x000000ff0c00728c */ /* 0x000fe40008765270 */
[----:B------:R-:W-:Y:S02]  /*11f0*/  UISETP.NE.AND UP2, UPT, UR12, 0x1, UP0 ;  /* 0x000000010c00788c */ /* 0x000fe40008745270 */
[----:B------:R-:W-:Y:S02]  /*1200*/  UISETP.NE.AND UP1, UPT, UR12, 0x2, UP0 ;  /* 0x000000020c00788c */ /* 0x000fe40008725270 */
[----:B------:R-:W-:-:S02]  /*1210*/  UISETP.NE.AND UP0, UPT, UR12, 0x3, UP0 ;  /* 0x000000030c00788c */ /* 0x000fc40008705270 */
[----:B------:R-:W-:Y:S02]  /*1220*/  USEL UR6, URZ, 0x1, UP3 ;  /* 0x00000001ff067887 */ /* 0x000fe40009800000 */
[----:B------:R-:W-:Y:S02]  /*1230*/  USEL UR5, URZ, 0x4, UP2 ;  /* 0x00000004ff057887 */ /* 0x000fe40009000000 */
[----:B------:R-:W-:Y:S02]  /*1240*/  USEL UR4, URZ, 0x10, UP1 ;  /* 0x00000010ff047887 */ /* 0x000fe40008800000 */
[----:B------:R-:W-:Y:S02]  /*1250*/  USEL UR9, URZ, 0x40, UP0 ;  /* 0x00000040ff097887 */ /* 0x000fe40008000000 */
[----:B------:R-:W-:Y:S02]  /*1260*/  USEL UR8, URZ, 0x2, UP3 ;  /* 0x00000002ff087887 */ /* 0x000fe40009800000 */
[----:B------:R-:W-:-:S02]  /*1270*/  UIADD3 UR4, UPT, UPT, UR4, UR5, UR6 ;  /* 0x0000000504047290 */ /* 0x000fc4000fffe006 */
[----:B------:R-:W-:Y:S02]  /*1280*/  USEL UR6, URZ, 0x20, UP1 ;  /* 0x00000020ff067887 */ /* 0x000fe40008800000 */
[----:B------:R-:W-:Y:S02]  /*1290*/  USEL UR7, URZ, 0x8, UP2 ;  /* 0x00000008ff077887 */ /* 0x000fe40009000000 */
[----:B------:R-:W-:Y:S02]  /*12a0*/  UIADD3 UR5, UPT, UPT, UR8, UR9, UR4 ;  /* 0x0000000908057290 */ /* 0x000fe4000fffe004 */
[----:B------:R-:W-:Y:S02]  /*12b0*/  ULEA UR4, UR12, UR10, 0x1 ;  /* 0x0000000a0c047291 */ /* 0x000fe4000f8e08ff */
[----:B------:R-:W-:Y:S02]  /*12c0*/  USEL UR8, URZ, 0x80, UP0 ;  /* 0x00000080ff087887 */ /* 0x000fe40008000000 */
[----:B------:R-:W-:-:S03]  /*12d0*/  UIADD3 UR5, UPT, UPT, UR6, UR7, UR5 ;  /* 0x0000000706057290 */ /* 0x000fc6000fffe005 */
[----:B------:R-:W-:Y:S01]  /*12e0*/  UMOV UR6, 0x3 ;  /* 0x0000000300067882 */ /* 0x000fe20000000000 */
[----:B------:R-:W-:Y:S02]  /*12f0*/  UIADD3 UR5, UPT, UPT, UR5, UR8, URZ ;  /* 0x0000000805057290 */ /* 0x000fe4000fffe0ff */
[----:B------:R-:W-:-:S04]  /*1300*/  USHF.L.U32 UR4, UR6, UR4, URZ ;  /* 0x0000000406047299 */ /* 0x000fc800080006ff */
[----:B------:R-:W-:Y:S02]  /*1310*/  IMAD.U32 R3, RZ, RZ, UR5 ;  /* 0x00000005ff037e24 */ /* 0x000fe4000f8e00ff */
[----:B------:R-:W-:-:S07]  /*1320*/  IMAD.U32 R2, RZ, RZ, UR4 ;  /* 0x00000004ff027e24 */ /* 0x000fce000f8e00ff */
.L_x_17:
[----:B------:R-:W1:Y:S01]  /*1330*/  S2UR UR36, SR_CTAID.Z ;  /* 0x00000000002479c3 */ /* 0x000e620000002700 */
[----:B------:R-:W-:Y:S02]  /*1340*/  UISETP.GE.AND UP0, UPT, UR23, 0x1, UPT ;  /* 0x000000011700788c */ /* 0x000fe4000bf06270 */
[----:B------:R-:W-:Y:S02]  /*1350*/  UISETP.NE.AND UP3, UPT, UR22, 0x2, UPT ;  /* 0x000000021600788c */ /* 0x000fe4000bf65270 */
[----:B------:R-:W-:Y:S02]  /*1360*/  ULOP3.LUT UR37, UR37, 0xc00, URZ, 0xc0, !UPT ;  /* 0x00000c0025257892 */ /* 0x000fe4000f8ec0ff */
[----:B------:R-:W-:Y:S01]  /*1370*/  USHF.L.U32 UR31, UR11, UR31, URZ ;  /* 0x0000001f0b1f7299 */ /* 0x000fe200080006ff */
[----:B------:R-:W-:Y:S02]  /*1380*/  UMOV UR20, UR24 ;  /* 0x0000001800147c82 */ /* 0x000fe40008000000 */
[----:B------:R-:W-:Y:S09]  /*1390*/  BRA.U !UP0, `(.L_x_18) ;  /* 0x0000000108d47547 */ /* 0x000ff2000b800000 */
[----:B------:R-:W2:Y:S01]  /*13a0*/  LDCU.128 UR12, c[0x0][0xb10] ;  /* 0x00016200ff0c77ac */ /* 0x000ea20008000c00 */
[----:B------:R-:W3:Y:S01]  /*13b0*/  LDCU UR6, c[0x0][0x370] ;  /* 0x00006e00ff0677ac */ /* 0x000ee20008000800 */
[----:B------:R-:W4:Y:S01]  /*13c0*/  LDCU UR5, c[0x0][0x374] ;  /* 0x00006e80ff0577ac */ /* 0x000f220008000800 */
[----:B------:R-:W1:Y:S01]  /*13d0*/  LDCU UR25, c[0x0][0xb0c] ;  /* 0x00016180ff1977ac */ /* 0x000e620008000800 */
[----:B------:R-:W1:Y:S01]  /*13e0*/  LDCU UR4, c[0x0][0xb20] ;  /* 0x00016400ff0477ac */ /* 0x000e620008000800 */
[----:B------:R-:W1:Y:S01]  /*13f0*/  LDCU.64 UR8, c[0x0][0xb28] ;  /* 0x00016500ff0877ac */ /* 0x000e620008000a00 */
[----:B--2---:R-:W-:Y:S02]  /*1400*/  UISETP.NE.AND UP0, UPT, UR14, 0x1, UPT ;  /* 0x000000010e00788c */ /* 0x004fe4000bf05270 */
[----:B----4-:R-:W-:Y:S02]  /*1410*/  UIMAD.WIDE.U32 UR10, UR5, UR15, URZ ;  /* 0x0000000f050a72a5 */ /* 0x010fe4000f8e00ff */
[----:B---3--:R-:W-:-:S02]  /*1420*/  UIMAD.WIDE.U32 UR18, UR6, UR12, URZ ;  /* 0x0000000c061272a5 */ /* 0x008fc4000f8e00ff */
[----:B-1----:R-:W-:Y:S02]  /*1430*/  UISETP.NE.AND UP1, UPT, UR25, 0x1, UPT ;  /* 0x000000011900788c */ /* 0x002fe4000bf25270 */
[----:B------:R-:W-:Y:S01]  /*1440*/  UISETP.NE.AND UP2, UPT, UR23, 0x1, UPT ;  /* 0x000000011700788c */ /* 0x000fe2000bf45270 */
[----:B------:R-:W-:Y:S02]  /*1450*/  UMOV UR10, UR11 ;  /* 0x0000000b000a7c82 */ /* 0x000fe40008000000 */
[----:B------:R-:W-:Y:S01]  /*1460*/  UMOV UR18, UR19 ;  /* 0x0000001300127c82 */ /* 0x000fe20008000000 */
[----:B------:R-:W-:Y:S02]  /*1470*/  @UP0 USHF.R.U32.HI UR5, URZ, UR4, UR10 ;  /* 0x00000004ff050299 */ /* 0x000fe4000801160a */
[----:B------:R-:W-:Y:S02]  /*1480*/  UIMAD.WIDE.U32 UR20, UR26, UR15, URZ ;  /* 0x0000000f1a1472a5 */ /* 0x000fe4000f8e00ff */
[----:B------:R-:W-:-:S02]  /*1490*/  UIMAD.WIDE.U32 UR10, UR5, UR8, URZ ;  /* 0x00000008050a72a5 */ /* 0x000fc4000f8e00ff */
[----:B------:R-:W-:Y:S02]  /*14a0*/  @UP1 USHF.R.U32.HI UR6, URZ, UR13, UR18 ;  /* 0x0000000dff061299 */ /* 0x000fe40008011612 */
[----:B------:R-:W-:Y:S02]  /*14b0*/  UIMAD.WIDE.U32 UR16, UR24, UR12, URZ ;  /* 0x0000000c181072a5 */ /* 0x000fe4000f8e00ff */
[----:B------:R-:W-:Y:S01]  /*14c0*/  UIMAD.WIDE.U32 UR18, UR6, UR8, URZ ;  /* 0x00000008061272a5 */ /* 0x000fe2000f8e00ff */
[----:B------:R-:W-:Y:S01]  /*14d0*/  UMOV UR20, UR21 ;  /* 0x0000001500147c82 */ /* 0x000fe20008000000 */
[----:B------:R-:W-:Y:S01]  /*14e0*/  UMOV UR10, UR11 ;  /* 0x0000000b000a7c82 */ /* 0x000fe20008000000 */
[----:B------:R-:W-:Y:S02]  /*14f0*/  USHF.R.U32.HI UR20, URZ, UR4, UR20 ;  /* 0x00000004ff147299 */ /* 0x000fe40008011614 */
[----:B------:R-:W-:Y:S02]  /*1500*/  @UP2 USHF.R.U32.HI UR5, URZ, UR9, UR10 ;  /* 0x00000009ff052299 */ /* 0x000fe4000801160a */
[----:B------:R-:W-:Y:S01]  /*1510*/  UMOV UR7, UR19 ;  /* 0x0000001300077c82 */ /* 0x000fe20008000000 */
[----:B------:R-:W-:Y:S01]  /*1520*/  UMOV UR16, UR17 ;  /* 0x0000001100107c82 */ /* 0x000fe20008000000 */
[----:B------:R-:W-:-:S02]  /*1530*/  @UP2 USHF.R.U32.HI UR6, URZ, UR9, UR7 ;  /* 0x00000009ff062299 */ /* 0x000fc40008011607 */
[----:B------:R-:W-:Y:S02]  /*1540*/  USHF.R.U32.HI UR16, URZ, UR13, UR16 ;  /* 0x0000000dff107299 */ /* 0x000fe40008011610 */
[----:B------:R-:W-:Y:S02]  /*1550*/  USEL UR4, UR26, UR20, !UP0 ;  /* 0x000000141a047287 */ /* 0x000fe4000c000000 */
[----:B------:R-:W-:Y:S02]  /*1560*/  UIMAD UR7, UR5, UR23, URZ ;  /* 0x00000017050772a4 */ /* 0x000fe4000f8e02ff */
[----:B------:R-:W-:Y:S02]  /*1570*/  USEL UR5, UR24, UR16, !UP1 ;  /* 0x0000001018057287 */ /* 0x000fe4000c800000 */
[----:B------:R-:W-:Y:S02]  /*1580*/  UIMAD UR12, UR6, UR23, URZ ;  /* 0x00000017060c72a4 */ /* 0x000fe4000f8e02ff */
[----:B------:R-:W-:-:S02]  /*1590*/  UISETP.GE.AND UP0, UPT, UR4, UR7, UPT ;  /* 0x000000070400728c */ /* 0x000fc4000bf06270 */
[----:B------:R-:W-:Y:S02]  /*15a0*/  UIMAD.WIDE.U32 UR10, UR4, UR8, URZ ;  /* 0x00000008040a72a5 */ /* 0x000fe4000f8e00ff */
[----:B------:R-:W-:Y:S02]  /*15b0*/  UISETP.GE.OR UP0, UPT, UR5, UR12, UP0 ;  /* 0x0000000c0500728c */ /* 0x000fe40008706670 */
[----:B------:R-:W-:Y:S02]  /*15c0*/  UIMAD.WIDE.U32 UR12, UR5, UR8, URZ ;  /* 0x00000008050c72a5 */ /* 0x000fe4000f8e00ff */
[----:B------:R-:W-:Y:S01]  /*15d0*/  UIADD3 UR10, UPT, UPT, -UR4, URZ, URZ ;  /* 0x000000ff040a7290 */ /* 0x000fe2000fffe1ff */
[----:B------:R-:W-:Y:S01]  /*15e0*/  UMOV UR8, UR11 ;  /* 0x0000000b00087c82 */ /* 0x000fe20008000000 */
[----:B------:R-:W-:Y:S02]  /*15f0*/  UIADD3 UR20, UPT, UPT, -UR5, URZ, URZ ;  /* 0x000000ff05147290 */ /* 0x000fe4000fffe1ff */
[----:B------:R-:W-:-:S03]  /*1600*/  USHF.R.U32.HI UR8, URZ, UR9, UR8 ;  /* 0x00000009ff087299 */ /* 0x000fc60008011608 */
[----:B------:R-:W-:Y:S01]  /*1610*/  @!UP0 UMOV UR7, UR13 ;  /* 0x0000000d00078c82 */ /* 0x000fe20008000000 */
[----:B------:R-:W-:Y:S02]  /*1620*/  UIMAD UR26, UR14, UR10, UR26 ;  /* 0x0000000a0e1a72a4 */ /* 0x000fe4000f8e021a */
[----:B------:R-:W-:Y:S02]  /*1630*/  USEL UR8, UR4, UR8, !UP2 ;  /* 0x0000000804087287 */ /* 0x000fe4000d000000 */
[----:B------:R-:W-:Y:S02]  /*1640*/  @!UP0 USHF.R.U32.HI UR7, URZ, UR9, UR7 ;  /* 0x00000009ff078299 */ /* 0x000fe40008011607 */
[----:B------:R-:W-:Y:S02]  /*1650*/  UIADD3 UR9, UPT, UPT, -UR8, URZ, URZ ;  /* 0x000000ff08097290 */ /* 0x000fe4000fffe1ff */
[----:B------:R-:W-:Y:S02]  /*1660*/  @!UP0 USEL UR7, UR5, UR7, !UP2 ;  /* 0x0000000705078287 */ /* 0x000fe4000d000000 */
[----:B------:R-:W-:-:S02]  /*1670*/  UIMAD UR9, UR23, UR9, UR4 ;  /* 0x00000009170972a4 */ /* 0x000fc4000f8e0204 */
[----:B------:R-:W-:Y:S02]  /*1680*/  @!UP0 UIADD3 UR8, UPT, UPT, UR8, -UR7, URZ ;  /* 0x8000000708088290 */ /* 0x000fe4000fffe0ff */
[----:B------:R-:W-:Y:S02]  /*1690*/  @!UP0 UIMAD UR6, UR9, UR6, UR7 ;  /* 0x00000006090682a4 */ /* 0x000fe4000f8e0207 */
[----:B------:R-:W-:Y:S02]  /*16a0*/  @!UP0 UIMAD UR4, UR8, UR23, UR5 ;  /* 0x00000017080482a4 */ /* 0x000fe4000f8e0205 */
[----:B------:R-:W-:Y:S02]  /*16b0*/  UIMAD UR20, UR25, UR20, UR24 ;  /* 0x00000014191472a4 */ /* 0x000fe4000f8e0218 */
[----:B------:R-:W-:Y:S01]  /*16c0*/  UIMAD UR26, UR4, UR14, UR26 ;  /* 0x0000000e041a72a4 */ /* 0x000fe2000f8e021a */
[----:B------:R-:W-:Y:S02]  /*16d0*/  @!UP0 UMOV UR5, UR6 ;  /* 0x0000000600058c82 */ /* 0x000fe40008000000 */
[----:B------:R-:W-:-:S12]  /*16e0*/  UIMAD UR20, UR5, UR25, UR20 ;  /* 0x00000019051472a4 */ /* 0x000fd8000f8e0214 */
.L_x_18:
[----:B------:R-:W-:-:S09]  /*16f0*/  UISETP.NE.AND UP0, UPT, UR27, 0x1, UPT ;  /* 0x000000011b00788c */ /* 0x000fd2000bf05270 */
[----:B------:R-:W-:Y:S05]  /*1700*/  BRA.U UP0, `(.L_x_19) ;  /* 0x0000000100447547 */ /* 0x000fea000b800000 */
[----:B------:R-:W2:Y:S01]  /*1710*/  LDCU.128 UR8, c[0x0][0xb10] ;  /* 0x00016200ff0877ac */ /* 0x000ea20008000c00 */
[----:B------:R-:W3:Y:S01]  /*1720*/  LDCU UR12, c[0x0][0xb0c] ;  /* 0x00016180ff0c77ac */ /* 0x000ee20008000800 */
[----:B------:R-:W4:Y:S01]  /*1730*/  LDCU UR13, c[0x0][0xb20] ;  /* 0x00016400ff0d77ac */ /* 0x000f220008000800 */
[----:B--2---:R-:W-:Y:S02]  /*1740*/  UIMAD.WIDE.U32 UR6, UR20, UR8, URZ ;  /* 0x00000008140672a5 */ /* 0x004fe4000f8e00ff */
[----:B------:R-:W-:Y:S02]  /*1750*/  UIMAD.WIDE.U32 UR4, UR26, UR11, URZ ;  /* 0x0000000b1a0472a5 */ /* 0x000fe4000f8e00ff */
[----:B---3--:R-:W-:Y:S02]  /*1760*/  UISETP.NE.AND UP1, UPT, UR12, 0x1, UPT ;  /* 0x000000010c00788c */ /* 0x008fe4000bf25270 */
[----:B------:R-:W-:Y:S01]  /*1770*/  UISETP.NE.AND UP0, UPT, UR10, 0x1, UPT ;  /* 0x000000010a00788c */ /* 0x000fe2000bf05270 */
[----:B------:R-:W-:-:S02]  /*1780*/  UMOV UR6, UR7 ;  /* 0x0000000700067c82 */ /* 0x000fc40008000000 */
[----:B------:R-:W-:Y:S01]  /*1790*/  UMOV UR4, UR5 ;  /* 0x0000000500047c82 */ /* 0x000fe20008000000 */
[----:B------:R-:W-:Y:S02]  /*17a0*/  USHF.R.U32.HI UR6, URZ, UR9, UR6 ;  /* 0x00000009ff067299 */ /* 0x000fe40008011606 */
[----:B----4-:R-:W-:Y:S02]  /*17b0*/  USHF.R.U32.HI UR4, URZ, UR13, UR4 ;  /* 0x0000000dff047299 */ /* 0x010fe40008011604 */
[----:B------:R-:W-:Y:S02]  /*17c0*/  USEL UR5, UR20, UR6, !UP1 ;  /* 0x0000000614057287 */ /* 0x000fe4000c800000 */
[----:B------:R-:W-:-:S04]  /*17d0*/  USEL UR4, UR26, UR4, !UP0 ;  /* 0x000000041a047287 */ /* 0x000fc8000c000000 */
[----:B------:R-:W-:Y:S02]  /*17e0*/  UIADD3 UR6, UPT, UPT, -UR4, UR5, URZ ;  /* 0x0000000504067290 */ /* 0x000fe4000fffe1ff */
[----:B------:R-:W-:Y:S02]  /*17f0*/  UIADD3 UR4, UPT, UPT, UR4, -UR5, URZ ;  /* 0x8000000504047290 */ /* 0x000fe4000fffe0ff */
[----:B------:R-:W-:Y:S02]  /*1800*/  UIMAD UR26, UR6, UR10, UR26 ;  /* 0x0000000a061a72a4 */ /* 0x000fe4000f8e021a */
[----:B------:R-:W-:-:S12]  /*1810*/  UIMAD UR20, UR4, UR12, UR20 ;  /* 0x0000000c041472a4 */ /* 0x000fd8000f8e0214 */
.L_x_19:
[----:B------:R-:W-:Y:S05]  /*1820*/  BRA.U !UP6, `(.L_x_20) ;  /* 0x000000010e0c7547 */ /* 0x000fea000b800000 */
[----:B------:R-:W-:Y:S01]  /*1830*/  UCGABAR_WAIT ;  /* 0x0000000000007dc7 */ /* 0x000fe20008000000 */
[----:B------:R-:W-:Y:S01]  /*1840*/  CCTL.IVALL ;  /* 0x00000000ff00798f */ /* 0x000fe20002000000 */
[----:B------:R-:W-:Y:S05]  /*1850*/  BRA `(.L_x_21) ;  /* 0x0000000000047947 */ /* 0x000fea0003800000 */
.L_x_20:
[----:B------:R-:W-:Y:S06]  /*1860*/  BAR.SYNC.DEFER_BLOCKING 0x0 ;  /* 0x0000000000007b1d */ /* 0x000fec0000010000 */
.L_x_21:
[----:B------:R-:W-:Y:S05]  /*1870*/  BRA.U UP3, `(.L_x_22) ;  /* 0x0000001903107547 */ /* 0x000fea000b800000 */
[----:B------:R-:W2:Y:S01]  /*1880*/  LDCU UR6, c[0x0][0x38c] ;  /* 0x00007180ff0677ac */ /* 0x000ea20008000800 */
[----:B------:R-:W-:Y:S01]  /*1890*/  PLOP3.LUT P2, PT, PT, PT, UP4, 0x80, 0x8 ;  /* 0x000000000008781c */ /* 0x000fe20003f4f048 */
[----:B------:R-:W-:Y:S01]  /*18a0*/  IMAD.MOV.U32 R12, RZ, RZ, 0x1 ;  /* 0x00000001ff0c7424 */ /* 0x000fe200078e00ff */
[----:B------:R-:W-:Y:S01]  /*18b0*/  ISETP.NE.AND P3, PT, R0, RZ, P4 ;  /* 0x000000ff0000720c */ /* 0x000fe20002765270 */
[----:B------:R-:W-:Y:S01]  /*18c0*/  USHF.L.U32 UR7, UR24, 0x6, URZ ;  /* 0x0000000618077899 */ /* 0x000fe200080006ff */
[----:B------:R-:W-:Y:S01]  /*18d0*/  PLOP3.LUT P2, PT, P2, PT, PT, 0x8, 0x80 ;  /* 0x000000000080781c */ /* 0x000fe2000174e170 */
[----:B------:R-:W-:Y:S01]  /*18e0*/  USHF.L.U32 UR54, UR24, 0x5, URZ ;  /* 0x0000000518367899 */ /* 0x000fe200080006ff */
[----:B------:R-:W-:Y:S01]  /*18f0*/  CS2R R10, SRZ ;  /* 0x00000000000a7805 */ /* 0x000fe2000001ff00 */
[----:B------:R-:W-:Y:S01]  /*1900*/  UISETP.NE.AND UP1, UPT, UR22, URZ, UPT ;  /* 0x000000ff1600728c */ /* 0x000fe2000bf25270 */
[----:B------:R-:W-:Y:S01]  /*1910*/  IMAD.MOV.U32 R9, RZ, RZ, RZ ;  /* 0x000000ffff097224 */ /* 0x000fe200078e00ff */
[----:B------:R-:W3:Y:S01]  /*1920*/  LDCU UR48, c[0x0][0x370] ;  /* 0x00006e00ff3077ac */ /* 0x000ee20008000800 */
[----:B------:R-:W-:Y:S01]  /*1930*/  IMAD.MOV.U32 R8, RZ, RZ, 0x1 ;  /* 0x00000001ff087424 */ /* 0x000fe200078e00ff */
[----:B------:R-:W4:Y:S01]  /*1940*/  LDCU.64 UR44, c[0x0][0x348] ;  /* 0x00006900ff2c77ac */ /* 0x000f220008000a00 */
[----:B--2---:R-:W-:-:S02]  /*1950*/  UIADD3 UR5, UPT, UPT, UR6, 0x7f, URZ ;  /* 0x0000007f06057890 */ /* 0x004fc4000fffe0ff */
[----:B------:R-:W-:Y:S02]  /*1960*/  UIADD3 UR56, UPT, UPT, UR6, 0xfe, URZ ;  /* 0x000000fe06387890 */ /* 0x000fe4000fffe0ff */
[----:B------:R-:W-:Y:S01]  /*1970*/  USHF.R.S32.HI UR4, URZ, 0x1f, UR5 ;  /* 0x0000001fff047899 */ /* 0x000fe20008011405 */
[----:B------:R-:W2:Y:S03]  /*1980*/  LDCU UR47, c[0x0][0x374] ;  /* 0x00006e80ff2f77ac */ /* 0x000ea60008000800 */
[----:B------:R-:W-:Y:S02]  /*1990*/  ULEA.HI UR4, UR4, UR5, URZ, 0x7 ;  /* 0x0000000504047291 */ /* 0x000fe4000f8f38ff */
[----:B------:R-:W-:Y:S02]  /*19a0*/  UIADD3 UR5, UPT, UPT, UR6, -0x1, URZ ;  /* 0xffffffff06057890 */ /* 0x000fe4000fffe0ff */
[----:B------:R-:W-:-:S02]  /*19b0*/  USHF.R.S32.HI UR50, URZ, 0x7, UR4 ;  /* 0x00000007ff327899 */ /* 0x000fc40008011404 */
[----:B------:R-:W-:Y:S02]  /*19c0*/  UISETP.GE.U32.AND UP2, UPT, UR5, -0xff, UPT ;  /* 0xffffff010500788c */ /* 0x000fe4000bf46070 */
[----:B------:R-:W-:Y:S02]  /*19d0*/  UISETP.LT.U32.AND UP0, UPT, UR50, 0x8, UPT ;  /* 0x000000083200788c */ /* 0x000fe4000bf01070 */
[----:B------:R-:W-:Y:S02]  /*19e0*/  ULOP3.LUT UR5, UR7, 0x40, URZ, 0xc0, !UPT ;  /* 0x0000004007057892 */ /* 0x000fe4000f8ec0ff */
[----:B------:R-:W-:Y:S02]  /*19f0*/  USEL UR49, UR50, 0x8, UP0 ;  /* 0x0000000832317887 */ /* 0x000fe40008000000 */
[----:B------:R-:W-:Y:S02]  /*1a00*/  ULOP3.LUT UR54, UR54, 0x20, URZ, 0xc0, !UPT ;  /* 0x0000002036367892 */ /* 0x000fe4000f8ec0ff */
[----:B------:R-:W-:-:S02]  /*1a10*/  UIADD3 UR4, UPT, UPT, UR49, -0x1, URZ ;  /* 0xffffffff31047890 */ /* 0x000fc4000fffe0ff */
[----:B------:R-:W-:Y:S02]  /*1a20*/  @UP2 UIADD3 UR4, UPT, UPT, UR49, URZ, URZ ;  /* 0x000000ff31042290 */ /* 0x000fe4000fffe0ff */
[----:B------:R-:W-:Y:S02]  /*1a30*/  USEL UR38, UR40, 0x2, UP1 ;  /* 0x0000000228267887 */ /* 0x000fe40008800000 */
[----:B------:R-:W-:Y:S02]  /*1a40*/  ULEA.HI UR52, UR37, UR5, URZ, 0x1a ;  /* 0x0000000525347291 */ /* 0x000fe4000f8fd0ff */
[----:B------:R-:W-:Y:S02]  /*1a50*/  UIADD3 UR53, UPT, UPT, UR50, -UR49, URZ ;  /* 0x8000003132357290 */ /* 0x000fe4000fffe0ff */
[----:B------:R-:W-:Y:S02]  /*1a60*/  UIADD3 UR39, UPT, UPT, UR4, 0x1, URZ ;  /* 0x0000000104277890 */ /* 0x000fe4000fffe0ff */
[----:B------:R-:W-:Y:S01]  /*1a70*/  UIADD3 UR51, UPT, UPT, -UR4, URZ, URZ ;  /* 0x000000ff04337290 */ /* 0x000fe2000fffe1ff */
[----:B--234-:R-:W-:-:S11]  /*1a80*/  UMOV UR29, URZ ;  /* 0x000000ff001d7c82 */ /* 0x01cfd60008000000 */
.L_x_46:
[----:B------:R-:W-:Y:S01]  /*1a90*/  UISETP.NE.AND UP0, UPT, UR55, URZ, UPT ;  /* 0x000000ff3700728c */ /* 0x000fe2000bf05270 */
[----:B------:R-:W2:Y:S08]  /*1aa0*/  S2UR UR55, SR_CgaCtaId ;  /* 0x00000000003779c3 */ /* 0x000eb00000008800 */
[----:B-1-3--:R-:W-:Y:S05]  /*1ab0*/  BRA.U UP0, `(.L_x_23) ;  /* 0x0000000100347547 */ /* 0x00afea000b800000 */
[----:B------:R-:W3:Y:S01]  /*1ac0*/  S2R R0, SR_CgaCtaId ;  /* 0x0000000000007919 */ /* 0x000ee20000008800 */
[----:B------:R-:W-:Y:S02]  /*1ad0*/  MOV R3, 0x400 ;  /* 0x0000040000037802 */ /* 0x000fe40000000f00 */
[----:B------:R-:W-:Y:S02]  /*1ae0*/  SHF.L.U32 R2, R8, 0x1f, RZ ;  /* 0x0000001f08027819 */ /* 0x000fe400000006ff */
[----:B---3--:R-:W-:-:S05]  /*1af0*/  LEA R0, R0, R3, 0x18 ;  /* 0x0000000300007211 */ /* 0x008fca00078ec0ff */
[----:B------:R-:W-:-:S04]  /*1b00*/  IMAD R3, R9, 0x8, R0 ;  /* 0x0000000809037824 */ /* 0x000fc800078e0200 */
[----:B------:R-:W3:Y:S02]  /*1b10*/  SYNCS.PHASECHK.TRANS64.TRYWAIT P0, [R3+URZ+0x130], R2 ;  /* 0x00013002030075a7 */ /* 0x000ee400080011ff */
[----:B---3--:R-:W-:Y:S05]  /*1b20*/  @!P0 BRA `(.L_x_24) ;  /* 0x0000006400f48947 */ /* 0x008fea0003800000 */
.L_x_141:
[----:B------:R-:W-:Y:S01]  /*1b30*/  VIADD R9, R9, 0x1 ;  /* 0x0000000109097836 */ /* 0x000fe20000000000 */
[----:B------:R3:W-:Y:S04]  /*1b40*/  SYNCS.ARRIVE.TRANS64.A1T0 RZ, [R3+URZ+0x120], RZ ;  /* 0x000120ff03ff79a7 */ /* 0x0007e800081000ff */
[----:B------:R-:W-:-:S04]  /*1b50*/  ISETP.NE.AND P0, PT, R9, 0x2, PT ;  /* 0x000000020900780c */ /* 0x000fc80003f05270 */
[----:B------:R-:W-:Y:S02]  /*1b60*/  SEL R9, R9, RZ, P0 ;  /* 0x000000ff09097207 */ /* 0x000fe40000000000 */
[----:B---3--:R-:W-:-:S04]  /*1b70*/  SEL R3, RZ, 0x1, P0 ;  /* 0x00000001ff037807 */ /* 0x008fc80000000000 */
[----:B------:R-:W-:Y:S02]  /*1b80*/  LOP3.LUT R8, R8, R3, RZ, 0x3c, !PT ;  /* 0x0000000308087212 */ /* 0x000fe400078e3cff */
.L_x_23:
[----:B------:R-:W-:Y:S01]  /*1b90*/  UMOV UR21, 0x400 ;  /* 0x0000040000157882 */ /* 0x000fe20000000000 */
[----:B------:R-:W-:Y:S01]  /*1ba0*/  SHF.L.U32 R0, R12, 0x1f, RZ ;  /* 0x0000001f0c007819 */ /* 0x000fe200000006ff */
[----:B--2---:R-:W-:Y:S02]  /*1bb0*/  ULEA UR21, UR55, UR21, 0x18 ;  /* 0x0000001537157291 */ /* 0x004fe4000f8ec0ff */
[----:B------:R-:W-:Y:S02]  /*1bc0*/  UISETP.GE.U32.AND UP0, UPT, UR56, 0xff, UPT ;  /* 0x000000ff3800788c */ /* 0x000fe4000bf06070 */
[----:B------:R-:W-:Y:S02]  /*1bd0*/  ULEA UR4, UR29, UR21, 0x3 ;  /* 0x000000151d047291 */ /* 0x000fe4000f8e18ff */
[----:B------:R-:W-:Y:S01]  /*1be0*/  ULEA UR19, UR26, UR54, 0x6 ;  /* 0x000000361a137291 */ /* 0x000fe2000f8e30ff */
[----:B------:R-:W-:-:S06]  /*1bf0*/  UMOV UR13, URZ ;  /* 0x000000ff000d7c82 */ /* 0x000fcc0008000000 */
[----:B------:R2:W3:Y:S01]  /*1c00*/  SYNCS.PHASECHK.TRANS64.TRYWAIT P1, [UR4+0x40], R0 ;  /* 0x00004000ff0075a7 */ /* 0x0004e20008021104 */
[----:B------:R-:W-:-:S04]  /*1c10*/  ULEA.HI UR4, UR20, UR20, URZ, 0x1 ;  /* 0x0000001414047291 */ /* 0x000fc8000f8f08ff */
[----:B------:R-:W-:-:S04]  /*1c20*/  USHF.L.U32 UR4, UR4, 0x6, URZ ;  /* 0x0000000604047899 */ /* 0x000fc800080006ff */
[----:B------:R-:W-:-:S04]  /*1c30*/  ULOP3.LUT UR35, UR4, 0xffffff80, URZ, 0xc0, !UPT ;  /* 0xffffff8004237892 */ /* 0x000fc8000f8ec0ff */
[----:B------:R-:W-:Y:S01]  /*1c40*/  UIADD3 UR35, UPT, UPT, UR52, UR35, URZ ;  /* 0x0000002334237290 */ /* 0x000fe2000fffe0ff */
[----:B------:R-:W-:Y:S11]  /*1c50*/  BRA.U !UP0, `(.L_x_25) ;  /* 0x0000000508107547 */ /* 0x000ff6000b800000 */
[----:B------:R-:W-:Y:S01]  /*1c60*/  UMOV UR30, UR51 ;  /* 0x00000033001e7c82 */ /* 0x000fe20008000000 */
[----:B------:R-:W-:Y:S01]  /*1c70*/  UMOV UR6, UR29 ;  /* 0x0000001d00067c82 */ /* 0x000fe20008000000 */
[----:B------:R-:W-:-:S05]  /*1c80*/  UMOV UR26, 0x40 ;  /* 0x00000040001a7882 */ /* 0x000fca0000000000 */
.L_x_33:
[----:B------:R-:W-:Y:S01]  /*1c90*/  ULEA UR5, UR6, UR21, 0x3 ;  /* 0x0000001506057291 */ /* 0x000fe2000f8e18ff */
[----:B---3--:R-:W-:Y:S01]  /*1ca0*/  @P4 MOV R2, 0xc000 ;  /* 0x0000c00000024802 */ /* 0x008fe20000000f00 */
[----:B-123--:R-:W-:Y:S10]  /*1cb0*/  @P1 BRA `(.L_x_26) ;  /* 0x00000000000c1947 */ /* 0x00eff40003800000 */
[----:B------:R-:W-:-:S04]  /*1cc0*/  SHF.L.U32 R3, R12, 0x1f, RZ ;  /* 0x0000001f0c037819 */ /* 0x000fc800000006ff */
[----:B------:R-:W3:Y:S02]  /*1cd0*/  SYNCS.PHASECHK.TRANS64.TRYWAIT P0, [UR5+0x40], R3 ;  /* 0x00004003ff0075a7 */ /* 0x000ee40008001105 */
[----:B---3--:R-:W-:Y:S05]  /*1ce0*/  @!P0 BRA `(.L_x_27) ;  /* 0x0000006400988947 */ /* 0x008fea0003800000 */
.L_x_26:
[----:B------:R3:W-:Y:S01]  /*1cf0*/  @P4 SYNCS.ARRIVE.TRANS64 RZ, [UR5], R2 ;  /* 0x00000002ffff49a7 */ /* 0x0007e20008000005 */
[----:B------:R-:W-:Y:S02]  /*1d00*/  ULOP3.LUT UR4, UR38, 0x2, URZ, 0xfc, !UPT ;  /* 0x0000000226047892 */ /* 0x000fe4000f8efcff */
[----:B------:R-:W-:Y:S02]  /*1d10*/  UIADD3 UR30, UPT, UPT, UR30, 0x1, URZ ;  /* 0x000000011e1e7890 */ /* 0x000fe4000fffe0ff */
[----:B------:R-:W-:Y:S02]  /*1d20*/  UISETP.NE.AND UP0, UPT, UR4, 0x2, UPT ;  /* 0x000000020400788c */ /* 0x000fe4000bf05270 */
[----:B------:R-:W-:-:S07]  /*1d30*/  UISETP.NE.AND UP2, UPT, UR30, 0x1, UPT ;  /* 0x000000011e00788c */ /* 0x000fce000bf45270 */
[----:B------:R-:W-:Y:S05]  /*1d40*/  BRA.U UP0, `(.L_x_28) ;  /* 0x0000000100047547 */ /* 0x000fea000b800000 */
[----:B-1----:R-:W-:Y:S05]  /*1d50*/  BPT.TRAP 0x1 ;  /* 0x000000040000795c */ /* 0x002fea0000300000 */
.L_x_28:
[----:B------:R-:W-:Y:S04]  /*1d60*/  BSSY.RECONVERGENT B0, `(.L_x_29) ;  /* 0x0000003000007945 */ /* 0x000fe80003800200 */
[----:B------:R-:W-:Y:S05]  /*1d70*/  @!P3 BRA `(.L_x_30) ;  /* 0x000000000004b947 */ /* 0x000fea0003800000 */
[----:B-1----:R-:W-:Y:S05]  /*1d80*/  BPT.TRAP 0x1 ;  /* 0x000000040000795c */ /* 0x002fea0000300000 */
.L_x_30:
[----:B-1----:R-:W-:Y:S05]  /*1d90*/  BSYNC.RECONVERGENT B0 ;  /* 0x0000000000007941 */ /* 0x002fea0003800200 */
.L_x_29:
[----:B------:R-:W-:Y:S01]  /*1da0*/  UIADD3 UR4, UPT, UPT, UR6, 0x1, URZ ;  /* 0x0000000106047890 */ /* 0x000fe2000fffe0ff */
[----:B------:R-:W-:Y:S01]  /*1db0*/  BSSY.RECONVERGENT B0, `(.L_x_31) ;  /* 0x000002a000007945 */ /* 0x000fe20003800200 */
[----:B------:R-:W-:Y:S02]  /*1dc0*/  ELECT P0, URZ, PT ;  /* 0x0000000000ff782f */ /* 0x000fe40003800000 */
[----:B------:R-:W-:-:S04]  /*1dd0*/  UISETP.NE.AND UP0, UPT, UR4, 0x8, UPT ;  /* 0x000000080400788c */ /* 0x000fc8000bf05270 */
[----:B------:R-:W-:Y:S02]  /*1de0*/  USEL UR7, URZ, 0x1, UP0 ;  /* 0x00000001ff077887 */ /* 0x000fe40008000000 */
[----:B------:R-:W-:-:S04]  /*1df0*/  USEL UR29, UR4, URZ, UP0 ;  /* 0x000000ff041d7287 */ /* 0x000fc80008000000 */
[----:B------:R-:W-:Y:S01]  /*1e00*/  ULEA UR4, UR29, UR21, 0x3 ;  /* 0x000000151d047291 */ /* 0x000fe2000f8e18ff */
[----:B------:R-:W-:-:S04]  /*1e10*/  LOP3.LUT R12, R12, UR7, RZ, 0x3c, !PT ;  /* 0x000000070c0c7c12 */ /* 0x000fc8000f8e3cff */
[----:B--2---:R-:W-:-:S04]  /*1e20*/  SHF.L.U32 R0, R12, 0x1f, RZ ;  /* 0x0000001f0c007819 */ /* 0x004fc800000006ff */
[----:B------:R1:W2:Y:S01]  /*1e30*/  SYNCS.PHASECHK.TRANS64.TRYWAIT P1, [UR4+0x40], R0 ;  /* 0x00004000ff0075a7 */ /* 0x0002a20008021104 */
[----:B------:R-:W-:Y:S05]  /*1e40*/  @!P0 BRA `(.L_x_32) ;  /* 0x0000000000808947 */ /* 0x000fea0003800000 */
[----:B------:R-:W-:Y:S02]  /*1e50*/  USHF.L.U32 UR4, UR6, 0xd, URZ ;  /* 0x0000000d06047899 */ /* 0x000fe400080006ff */
[----:B------:R-:W-:Y:S02]  /*1e60*/  UIADD3 UR22, UP1, UPT, UR44, 0x80, URZ ;  /* 0x000000802c167890 */ /* 0x000fe4000ff3e0ff */
[----:B------:R-:W-:Y:S02]  /*1e70*/  ULOP3.LUT UR24, UR4, UR37, URZ, 0xfc, !UPT ;  /* 0x0000002504187292 */ /* 0x000fe4000f8efcff */
[----:B------:R-:W-:Y:S02]  /*1e80*/  UIADD3 UR14, UP0, UPT, UR44, 0x180, URZ ;  /* 0x000001802c0e7890 */ /* 0x000fe4000ff1e0ff */
[----:B------:R-:W-:Y:S02]  /*1e90*/  ULEA UR24, UR24, UR21, 0x1 ;  /* 0x0000001518187291 */ /* 0x000fe4000f8e08ff */
[----:B------:R-:W-:-:S02]  /*1ea0*/  UIADD3 UR4, UPT, UPT, UR21, UR4, URZ ;  /* 0x0000000415047290 */ /* 0x000fc4000fffe0ff */
[----:B------:R-:W-:Y:S02]  /*1eb0*/  UIADD3 UR34, UPT, UPT, UR26, -0x40, URZ ;  /* 0xffffffc01a227890 */ /* 0x000fe4000fffe0ff */
[----:B------:R-:W-:Y:S02]  /*1ec0*/  ULOP3.LUT UR33, UR5, 0xfefffff8, URZ, 0xc0, !UPT ;  /* 0xfefffff805217892 */ /* 0x000fe4000f8ec0ff */
[----:B------:R-:W-:Y:S02]  /*1ed0*/  UIADD3.X UR23, UPT, UPT, URZ, UR45, URZ, UP1, !UPT ;  /* 0x0000002dff177290 */ /* 0x000fe40008ffe4ff */
[----:B------:R-:W-:Y:S02]  /*1ee0*/  UIADD3 UR32, UPT, UPT, UR24, 0x3300, URZ ;  /* 0x0000330018207890 */ /* 0x000fe4000fffe0ff */
[----:B------:R-:W-:Y:S02]  /*1ef0*/  UPRMT UR7, URZ, 0x5410, UR31 ;  /* 0x00005410ff077896 */ /* 0x000fe4000800001f */
[----:B------:R-:W-:-:S02]  /*1f00*/  UIADD3 UR24, UPT, UPT, UR24, 0x5300, URZ ;  /* 0x0000530018187890 */ /* 0x000fc4000fffe0ff */
[----:B------:R-:W-:Y:S02]  /*1f10*/  UIADD3.X UR15, UPT, UPT, URZ, UR45, URZ, UP0, !UPT ;  /* 0x0000002dff0f7290 */ /* 0x000fe400087fe4ff */
[----:B------:R-:W-:Y:S02]  /*1f20*/  UIADD3 UR16, UPT, UPT, UR4, 0x23300, URZ ;  /* 0x0002330004107890 */ /* 0x000fe4000fffe0ff */
[----:B------:R-:W-:Y:S01]  /*1f30*/  UIADD3 UR8, UPT, UPT, UR4, 0x24300, URZ ;  /* 0x0002430004087890 */ /* 0x000fe2000fffe0ff */
[----:B------:R-:W-:Y:S01]  /*1f40*/  UMOV UR40, 0x0 ;  /* 0x0000000000287882 */ /* 0x000fe20000000000 */
[----:B------:R-:W-:Y:S01]  /*1f50*/  UMOV UR41, 0x10000000 ;  /* 0x1000000000297882 */ /* 0x000fe20000000000 */
[----:B------:R-:W-:Y:S01]  /*1f60*/  UMOV UR27, UR35 ;  /* 0x00000023001b7c82 */ /* 0x000fe20008000000 */
[----:B------:R-:W-:Y:S01]  /*1f70*/  UMOV UR28, UR36 ;  /* 0x00000024001c7c82 */ /* 0x000fe20008000000 */
[----:B------:R-:W-:Y:S01]  /*1f80*/  UMOV UR25, UR33 ;  /* 0x0000002100197c82 */ /* 0x000fe20008000000 */
[----:B------:R-:W-:Y:S01]  /*1f90*/  UMOV UR20, UR36 ;  /* 0x0000002400147c82 */ /* 0x000fe20008000000 */
[----:B------:R-:W-:Y:S01]  /*1fa0*/  UMOV UR17, UR33 ;  /* 0x0000002100117c82 */ /* 0x000fe20008000000 */
[----:B------:R-:W-:Y:S01]  /*1fb0*/  UMOV UR18, UR34 ;  /* 0x0000002200127c82 */ /* 0x000fe20008000000 */
[----:B------:R4:W-:Y:S01]  /*1fc0*/  UTMALDG.3D.MULTICAST.2CTA [UR32], [UR22], UR7, desc[UR40] ;  /* 0x00002820160073b4 */ /* 0x0009e20008211807 */
[----:B------:R-:W-:Y:S01]  /*1fd0*/  UMOV UR10, UR26 ;  /* 0x0000001a000a7c82 */ /* 0x000fe20008000000 */
[----:B------:R-:W-:Y:S01]  /*1fe0*/  UMOV UR11, UR19 ;  /* 0x00000013000b7c82 */ /* 0x000fe20008000000 */
[----:B------:R-:W-:Y:S01]  /*1ff0*/  UMOV UR12, UR36 ;  /* 0x00000024000c7c82 */ /* 0x000fe20008000000 */
[----:B------:R-:W-:Y:S01]  /*2000*/  UMOV UR9, UR33 ;  /* 0x0000002100097c82 */ /* 0x000fe20008000000 */
[----:B------:R4:W-:Y:S01]  /*2010*/  UTMALDG.3D.MULTICAST.2CTA [UR24], [UR22], UR7, desc[UR40] ;  /* 0x00002818160073b4 */ /* 0x0009e20008211807 */
[----:B------:R4:W-:Y:S01]  /*2020*/  UTMALDG.3D.2CTA [UR16], [UR14], desc[UR40] ;  /* 0x000028100e0075b4 */ /* 0x0009e20008211000 */
[----:B------:R4:W-:Y:S02]  /*2030*/  UTMALDG.3D.2CTA [UR8], [UR14], desc[UR40] ;  /* 0x000028080e0075b4 */ /* 0x0009e40008211000 */
[----:B----4-:R-:W-:Y:S01]  /*2040*/  NOP ;  /* 0x0000000000007918 */ /* 0x010fe20000000000 */
.L_x_32:
[----:B------:R-:W-:Y:S05]  /*2050*/  BSYNC.RECONVERGENT B0 ;  /* 0x0000000000007941 */ /* 0x000fea0003800200 */
.L_x_31:
[----:B------:R-:W-:Y:S01]  /*2060*/  UIADD3 UR26, UPT, UPT, UR26, 0x80, URZ ;  /* 0x000000801a1a7890 */ /* 0x000fe2000fffe0ff */
[----:B------:R-:W-:Y:S01]  /*2070*/  UMOV UR6, UR29 ;  /* 0x0000001d00067c82 */ /* 0x000fe20008000000 */
[----:B------:R-:W-:Y:S01]  /*2080*/  UMOV UR13, UR39 ;  /* 0x00000027000d7c82 */ /* 0x000fe20008000000 */
[----:B------:R-:W-:Y:S09]  /*2090*/  BRA.U UP2, `(.L_x_33) ;  /* 0xfffffff902fc7547 */ /* 0x000ff2000b83ffff */
.L_x_25:
[----:B------:R-:W-:Y:S01]  /*20a0*/  ULEA UR4, UR29, UR21, 0x3 ;  /* 0x000000151d047291 */ /* 0x000fe2000f8e18ff */
[----:B-12---:R-:W-:Y:S01]  /*20b0*/  SHF.L.U32 R0, R12, 0x1f, RZ ;  /* 0x0000001f0c007819 */ /* 0x006fe200000006ff */
[----:B------:R-:W-:Y:S01]  /*20c0*/  @!P2 SYNCS.ARRIVE.TRANS64.A1T0 RZ, [UR21+0xb8], RZ ;  /* 0x0000b8ffffffa9a7 */ /* 0x000fe20008100015 */
[----:B------:R-:W-:-:S06]  /*20d0*/  UISETP.GT.AND UP0, UPT, UR50, UR49, UPT ;  /* 0x000000313200728c */ /* 0x000fcc000bf04270 */
[----:B---3--:R1:W2:Y:S03]  /*20e0*/  SYNCS.PHASECHK.TRANS64.TRYWAIT P1, [UR4+0x40], R0 ;  /* 0x00004000ff0075a7 */ /* 0x0082a60008021104 */
[----:B------:R-:W-:Y:S05]  /*20f0*/  BRA.U !UP0, `(.L_x_34) ;  /* 0x0000000508087547 */ /* 0x000fea000b800000 */
[----:B------:R-:W-:Y:S01]  /*2100*/  UIADD3 UR30, UPT, UPT, UR53, UR13, URZ ;  /* 0x0000000d351e7290 */ /* 0x000fe2000fffe0ff */
[----:B------:R-:W-:-:S11]  /*2110*/  UMOV UR7, UR29 ;  /* 0x0000001d00077c82 */ /* 0x000fd60008000000 */
.L_x_42:
[----:B------:R-:W-:Y:S01]  /*2120*/  ULEA UR6, UR7, UR21, 0x3 ;  /* 0x0000001507067291 */ /* 0x000fe2000f8e18ff */
[----:B--2---:R-:W-:Y:S01]  /*2130*/  @P4 MOV R2, 0xc000 ;  /* 0x0000c00000024802 */ /* 0x004fe20000000f00 */
[----:B--23--:R-:W-:Y:S10]  /*2140*/  @P1 BRA `(.L_x_35) ;  /* 0x00000000000c1947 */ /* 0x00cff40003800000 */
[----:B------:R-:W-:-:S04]  /*2150*/  SHF.L.U32 R3, R12, 0x1f, RZ ;  /* 0x0000001f0c037819 */ /* 0x000fc800000006ff */
[----:B------:R-:W2:Y:S02]  /*2160*/  SYNCS.PHASECHK.TRANS64.TRYWAIT P0, [UR6+0x40], R3 ;  /* 0x00004003ff0075a7 */ /* 0x000ea40008001106 */
[----:B--2---:R-:W-:Y:S05]  /*2170*/  @!P0 BRA `(.L_x_36) ;  /* 0x00000060008c8947 */ /* 0x004fea0003800000 */
.L_x_35:
[----:B------:R2:W-:Y:S01]  /*2180*/  @P4 SYNCS.ARRIVE.TRANS64 RZ, [UR6], R2 ;  /* 0x00000002ffff49a7 */ /* 0x0005e20008000006 */
[----:B------:R-:W-:-:S04]  /*2190*/  ULOP3.LUT UR4, UR38, 0x2, URZ, 0xfc, !UPT ;  /* 0x0000000226047892 */ /* 0x000fc8000f8efcff */
[----:B------:R-:W-:-:S09]  /*21a0*/  UISETP.NE.AND UP0, UPT, UR4, 0x2, UPT ;  /* 0x000000020400788c */ /* 0x000fd2000bf05270 */
[----:B------:R-:W-:Y:S05]  /*21b0*/  BRA.U UP0, `(.L_x_37) ;  /* 0x0000000100047547 */ /* 0x000fea000b800000 */
[----:B------:R-:W-:Y:S05]  /*21c0*/  BPT.TRAP 0x1 ;  /* 0x000000040000795c */ /* 0x000fea0000300000 */
.L_x_37:
[----:B------:R-:W-:Y:S04]  /*21d0*/  BSSY.RECONVERGENT B0, `(.L_x_38) ;  /* 0x0000003000007945 */ /* 0x000fe80003800200 */
[----:B------:R-:W-:Y:S05]  /*21e0*/  @!P3 BRA `(.L_x_39) ;  /* 0x000000000004b947 */ /* 0x000fea0003800000 */
[----:B------:R-:W-:Y:S05]  /*21f0*/  BPT.TRAP 0x1 ;  /* 0x000000040000795c */ /* 0x000fea0000300000 */
.L_x_39:
[----:B------:R-:W-:Y:S05]  /*2200*/  BSYNC.RECONVERGENT B0 ;  /* 0x0000000000007941 */ /* 0x000fea0003800200 */
.L_x_38:
        /* <DEDUP_REMOVED lines=8> */
[----:B-1----:R-:W-:-:S04]  /*2290*/  SHF.L.U32 R0, R12, 0x1f, RZ ;  /* 0x0000001f0c007819 */ /* 0x002fc800000006ff */
[----:B------:R1:W3:Y:S01]  /*22a0*/  SYNCS.PHASECHK.TRANS64.TRYWAIT P1, [UR4+0x40], R0 ;  /* 0x00004000ff0075a7 */ /* 0x0002e20008021104 */
[----:B------:R-:W-:Y:S05]  /*22b0*/  @!P0 BRA `(.L_x_41) ;  /* 0x0000000000848947 */ /* 0x000fea0003800000 */
[----:B------:R-:W-:Y:S02]  /*22c0*/  USHF.L.U32 UR4, UR7, 0xd, URZ ;  /* 0x0000000d07047899 */ /* 0x000fe400080006ff */
[----:B------:R-:W-:Y:S02]  /*22d0*/  UIADD3 UR14, UP1, UPT, UR44, 0x80, URZ ;  /* 0x000000802c0e7890 */ /* 0x000fe4000ff3e0ff */
[----:B------:R-:W-:Y:S02]  /*22e0*/  ULOP3.LUT UR24, UR4, UR37, URZ, 0xfc, !UPT ;  /* 0x0000002504187292 */ /* 0x000fe4000f8efcff */
[----:B------:R-:W-:Y:S02]  /*22f0*/  USHF.L.U32 UR34, UR13, 0x7, URZ ;  /* 0x000000070d227899 */ /* 0x000fe400080006ff */
[----:B------:R-:W-:Y:S02]  /*2300*/  ULEA UR24, UR24, UR21, 0x1 ;  /* 0x0000001518187291 */ /* 0x000fe4000f8e08ff */
[----:B------:R-:W-:-:S02]  /*2310*/  UIADD3 UR22, UP0, UPT, UR44, 0x180, URZ ;  /* 0x000001802c167890 */ /* 0x000fc4000ff1e0ff */
[----:B------:R-:W-:Y:S02]  /*2320*/  UIADD3 UR4, UPT, UPT, UR21, UR4, URZ ;  /* 0x0000000415047290 */ /* 0x000fe4000fffe0ff */
[----:B------:R-:W-:Y:S02]  /*2330*/  ULOP3.LUT UR33, UR6, 0xfefffff8, URZ, 0xc0, !UPT ;  /* 0xfefffff806217892 */ /* 0x000fe4000f8ec0ff */
[----:B------:R-:W-:Y:S02]  /*2340*/  UIADD3.X UR15, UPT, UPT, URZ, UR45, URZ, UP1, !UPT ;  /* 0x0000002dff0f7290 */ /* 0x000fe40008ffe4ff */
[----:B------:R-:W-:Y:S02]  /*2350*/  UIADD3 UR32, UPT, UPT, UR24, 0x3300, URZ ;  /* 0x0000330018207890 */ /* 0x000fe4000fffe0ff */
[----:B------:R-:W-:Y:S02]  /*2360*/  UPRMT UR5, URZ, 0x5410, UR31 ;  /* 0x00005410ff057896 */ /* 0x000fe4000800001f */
[----:B------:R-:W-:-:S02]  /*2370*/  UIADD3 UR26, UPT, UPT, UR34, 0x40, URZ ;  /* 0x00000040221a7890 */ /* 0x000fc4000fffe0ff */
[----:B------:R-:W-:Y:S02]  /*2380*/  UIADD3 UR24, UPT, UPT, UR24, 0x5300, URZ ;  /* 0x0000530018187890 */ /* 0x000fe4000fffe0ff */
        /* <DEDUP_REMOVED lines=20> */
.L_x_41:
[----:B------:R-:W-:Y:S05]  /*24d0*/  BSYNC.RECONVERGENT B0 ;  /* 0x0000000000007941 */ /* 0x000fea0003800200 */
.L_x_40:
[----:B------:R-:W-:Y:S01]  /*24e0*/  UIADD3 UR13, UPT, UPT, UR13, 0x1, URZ ;  /* 0x000000010d0d7890 */ /* 0x000fe2000fffe0ff */
[----:B------:R-:W-:-:S03]  /*24f0*/  UMOV UR7, UR29 ;  /* 0x0000001d00077c82 */ /* 0x000fc60008000000 */
[----:B------:R-:W-:-:S09]  /*2500*/  UISETP.NE.AND UP0, UPT, UR13, UR30, UPT ;  /* 0x0000001e0d00728c */ /* 0x000fd2000bf05270 */
[----:B------:R-:W-:Y:S05]  /*2510*/  BRA.U UP0, `(.L_x_42) ;  /* 0xfffffffd00007547 */ /* 0x000fea000b83ffff */
.L_x_34:
[C---:B------:R-:W-:Y:S01]  /*2520*/  LEA R3, R11.reuse, UR21, 0x3 ;  /* 0x000000150b037c11 */ /* 0x040fe2000f8e18ff */
[----:B------:R-:W-:Y:S01]  /*2530*/  NOP ;  /* 0x0000000000007918 */ /* 0x000fe20000000000 */
[----:B-1----:R-:W-:Y:S02]  /*2540*/  SHF.L.U32 R0, R10, 0x1f, RZ ;  /* 0x0000001f0a007819 */ /* 0x002fe400000006ff */
[----:B------:R-:W-:Y:S02]  /*2550*/  LEA R5, R11, UR21, 0x4 ;  /* 0x000000150b057c11 */ /* 0x000fe4000f8e20ff */
[----:B------:R-:W1:Y:S02]  /*2560*/  SYNCS.PHASECHK.TRANS64.TRYWAIT P0, [R3+URZ+0xc0], R0 ;  /* 0x0000c000030075a7 */ /* 0x000e6400080011ff */
[----:B-1----:R-:W-:Y:S05]  /*2570*/  @!P0 BRA `(.L_x_43) ;  /* 0x0000005c00a48947 */ /* 0x002fea0003800000 */
.L_x_144:
[----:B------:R-:W4:Y:S01]  /*2580*/  LDS.128 R4, [R5+0x150] ;  /* 0x0001500005047984 */ /* 0x000f220000000c00 */
[----:B------:R-:W-:Y:S01]  /*2590*/  UISETP.GE.AND UP0, UPT, UR42, 0x1, UPT ;  /* 0x000000012a00788c */ /* 0x000fe2000bf06270 */
[----:B------:R-:W-:Y:S01]  /*25a0*/  @!PT LDS RZ, [RZ] ;  /* 0x00000000fffff984 */ /* 0x000fe20000000800 */
[----:B------:R-:W-:Y:S01]  /*25b0*/  @!PT LDS RZ, [RZ] ;  /* 0x00000000fffff984 */ /* 0x000fe20000000800 */
[----:B------:R-:W-:Y:S01]  /*25c0*/  @!PT LDS RZ, [RZ] ;  /* 0x00000000fffff984 */ /* 0x000fe20000000800 */
[----:B------:R-:W-:Y:S01]  /*25d0*/  @!PT LDS RZ, [RZ] ;  /* 0x00000000fffff984 */ /* 0x000fe20000000800 */
[----:B------:R1:W-:Y:S06]  /*25e0*/  MEMBAR.ALL.CTA ;  /* 0x0000000000007992 */ /* 0x0003ec0000008000 */
[----:B-1----:R-:W1:Y:S01]  /*25f0*/  FENCE.VIEW.ASYNC.S ;  /* 0x00000000000073c6 */ /* 0x002e620000000000 */
[----:B----4-:R-:W-:-:S13]  /*2600*/  LOP3.LUT P0, RZ, R6, 0x1, RZ, 0xc0, !PT ;  /* 0x0000000106ff7812 */ /* 0x010fda000780c0ff */
[----:B-1----:R-:W-:Y:S01]  /*2610*/  VOTEU.ANY UP1, P0 ;  /* 0x0000000000ff7886 */ /* 0x002fe20000020100 */
[----:B------:R-:W-:-:S13]  /*2620*/  PLOP3.LUT P0, PT, PT, PT, UP1, 0x80, 0x8 ;  /* 0x000000000008781c */ /* 0x000fda0003f0f018 */
[----:B------:R-:W-:Y:S02]  /*2630*/  @P0 LOP3.LUT R0, R5, 0xffff, RZ, 0xc0, !PT ;  /* 0x0000ffff05000812 */ /* 0x000fe400078ec0ff */
[----:B--2---:R-:W-:Y:S02]  /*2640*/  @P0 MOV R2, R4 ;  /* 0x0000000400020202 */ /* 0x004fe40000000f00 */
[----:B------:R-:W-:Y:S01]  /*2650*/  @P0 R2UR UR5, R0 ;  /* 0x00000000000502ca */ /* 0x000fe200000e0000 */
[----:B------:R-:W-:Y:S01]  /*2660*/  VIADD R0, R3, 0xd0 ;  /* 0x000000d003007836 */ /* 0x000fe20000000000 */
[----:B------:R-:W-:Y:S02]  /*2670*/  @P0 SHF.R.U32.HI R4, RZ, 0x10, R5 ;  /* 0x00000010ff040819 */ /* 0x000fe40000011605 */
[----:B------:R-:W-:Y:S02]  /*2680*/  @P0 R2UR UR6, R2 ;  /* 0x00000000020602ca */ /* 0x000fe400000e0000 */
[----:B------:R-:W-:-:S02]  /*2690*/  PRMT R0, RZ, 0x654, R0 ;  /* 0x00000654ff007816 */ /* 0x000fc40000000000 */
[----:B------:R-:W-:Y:S02]  /*26a0*/  @P0 R2UR UR4, R4 ;  /* 0x00000000040402ca */ /* 0x000fe400000e0000 */
[----:B------:R1:W-:Y:S03]  /*26b0*/  SYNCS.ARRIVE.TRANS64.RED.A1T0 RZ, [R0+URZ], RZ ;  /* 0x000000ff00ff79a7 */ /* 0x0003e600081004ff */
[----:B------:R-:W-:-:S04]  /*26c0*/  @UP1 UMOV UR43, UR5 ;  /* 0x00000005002b1c82 */ /* 0x000fc80008000000 */
[----:B------:R-:W-:-:S04]  /*26d0*/  @UP1 UMOV UR46, UR6 ;  /* 0x00000006002e1c82 */ /* 0x000fc80008000000 */
[----:B------:R-:W-:Y:S01]  /*26e0*/  @UP1 UMOV UR36, UR4 ;  /* 0x0000000400241c82 */ /* 0x000fe20008000000 */
[----:B------:R-:W-:Y:S05]  /*26f0*/  BRA.U !UP0, `(.L_x_44) ;  /* 0x0000000108d47547 */ /* 0x000fea000b800000 */
[----:B------:R-:W2:Y:S01]  /*2700*/  LDCU.128 UR12, c[0x0][0xb10] ;  /* 0x00016200ff0c77ac */ /* 0x000ea20008000c00 */
[----:B------:R-:W4:Y:S01]  /*2710*/  LDCU UR22, c[0x0][0xb20] ;  /* 0x00016400ff1677ac */ /* 0x000f220008000800 */
[----:B------:R-:W3:Y:S01]  /*2720*/  LDCU UR20, c[0x0][0xb0c] ;  /* 0x00016180ff1477ac */ /* 0x000ee20008000800 */
[----:B------:R-:W1:Y:S01]  /*2730*/  LDCU.64 UR8, c[0x0][0xb28] ;  /* 0x00016500ff0877ac */ /* 0x000e620008000a00 */
[----:B------:R-:W-:Y:S02]  /*2740*/  UISETP.NE.AND UP3, UPT, UR42, 0x1, UPT ;  /* 0x000000012a00788c */ /* 0x000fe4000bf65270 */
[----:B--2---:R-:W-:Y:S02]  /*2750*/  UIMAD.WIDE.U32 UR6, UR47, UR15, URZ ;  /* 0x0000000f2f0672a5 */ /* 0x004fe4000f8e00ff */
[----:B------:R-:W-:Y:S02]  /*2760*/  UIMAD.WIDE.U32 UR4, UR48, UR12, URZ ;  /* 0x0000000c300472a5 */ /* 0x000fe4000f8e00ff */
[----:B------:R-:W-:-:S02]  /*2770*/  UISETP.NE.AND UP0, UPT, UR14, 0x1, UPT ;  /* 0x000000010e00788c */ /* 0x000fc4000bf05270 */
[----:B------:R-:W-:Y:S01]  /*2780*/  UIMAD.WIDE.U32 UR18, UR43, UR15, URZ ;  /* 0x0000000f2b1272a5 */ /* 0x000fe2000f8e00ff */
[----:B------:R-:W-:Y:S02]  /*2790*/  UMOV UR6, UR7 ;  /* 0x0000000700067c82 */ /* 0x000fe40008000000 */
[----:B------:R-:W-:Y:S01]  /*27a0*/  UMOV UR4, UR5 ;  /* 0x0000000500047c82 */ /* 0x000fe20008000000 */
[----:B----4-:R-:W-:Y:S02]  /*27b0*/  USHF.R.U32.HI UR6, URZ, UR22, UR6 ;  /* 0x00000016ff067299 */ /* 0x010fe40008011606 */
[----:B---3--:R-:W-:Y:S02]  /*27c0*/  UISETP.NE.AND UP2, UPT, UR20, 0x1, UPT ;  /* 0x000000011400788c */ /* 0x008fe4000bf45270 */
[----:B------:R-:W-:Y:S02]  /*27d0*/  USHF.R.U32.HI UR4, URZ, UR13, UR4 ;  /* 0x0000000dff047299 */ /* 0x000fe40008011604 */
[----:B------:R-:W-:-:S02]  /*27e0*/  USEL UR5, UR47, UR6, !UP0 ;  /* 0x000000062f057287 */ /* 0x000fc4000c000000 */
[----:B------:R-:W-:Y:S02]  /*27f0*/  USEL UR6, UR48, UR4, !UP2 ;  /* 0x0000000430067287 */ /* 0x000fe4000d000000 */
[----:B-1----:R-:W-:Y:S01]  /*2800*/  UIMAD.WIDE.U32 UR10, UR5, UR8, URZ ;  /* 0x00000008050a72a5 */ /* 0x002fe2000f8e00ff */
[----:B------:R-:W-:Y:S01]  /*2810*/  UMOV UR4, UR19 ;  /* 0x0000001300047c82 */ /* 0x000fe20008000000 */
[----:B------:R-:W-:Y:S02]  /*2820*/  UIMAD.WIDE.U32 UR16, UR46, UR12, URZ ;  /* 0x0000000c2e1072a5 */ /* 0x000fe4000f8e00ff */
[----:B------:R-:W-:-:S03]  /*2830*/  UIMAD.WIDE.U32 UR18, UR6, UR8, URZ ;  /* 0x00000008061272a5 */ /* 0x000fc6000f8e00ff */
[----:B------:R-:W-:Y:S01]  /*2840*/  UMOV UR10, UR11 ;  /* 0x0000000b000a7c82 */ /* 0x000fe20008000000 */
[----:B------:R-:W-:Y:S02]  /*2850*/  USHF.R.U32.HI UR4, URZ, UR22, UR4 ;  /* 0x00000016ff047299 */ /* 0x000fe40008011604 */
[----:B------:R-:W-:Y:S01]  /*2860*/  @UP3 USHF.R.U32.HI UR5, URZ, UR9, UR10 ;  /* 0x00000009ff053299 */ /* 0x000fe2000801160a */
[----:B------:R-:W-:Y:S01]  /*2870*/  UMOV UR16, UR17 ;  /* 0x0000001100107c82 */ /* 0x000fe20008000000 */
[----:B------:R-:W-:Y:S01]  /*2880*/  UMOV UR18, UR19 ;  /* 0x0000001300127c82 */ /* 0x000fe20008000000 */
[----:B------:R-:W-:Y:S02]  /*2890*/  USHF.R.U32.HI UR13, URZ, UR13, UR16 ;  /* 0x0000000dff0d7299 */ /* 0x000fe40008011610 */
[----:B------:R-:W-:Y:S02]  /*28a0*/  USEL UR4, UR43, UR4, !UP0 ;  /* 0x000000042b047287 */ /* 0x000fe4000c000000 */
[----:B------:R-:W-:-:S02]  /*28b0*/  @UP3 USHF.R.U32.HI UR6, URZ, UR9, UR18 ;  /* 0x00000009ff063299 */ /* 0x000fc40008011612 */
[----:B------:R-:W-:Y:S02]  /*28c0*/  UIMAD UR7, UR42, UR5, URZ ;  /* 0x000000052a0772a4 */ /* 0x000fe4000f8e02ff */
[----:B------:R-:W-:Y:S02]  /*28d0*/  USEL UR5, UR46, UR13, !UP2 ;  /* 0x0000000d2e057287 */ /* 0x000fe4000d000000 */
[----:B------:R-:W-:Y:S02]  /*28e0*/  UIMAD UR10, UR42, UR6, URZ ;  /* 0x000000062a0a72a4 */ /* 0x000fe4000f8e02ff */
[----:B------:R-:W-:Y:S02]  /*28f0*/  UISETP.GE.AND UP0, UPT, UR4, UR7, UPT ;  /* 0x000000070400728c */ /* 0x000fe4000bf06270 */
[----:B------:R-:W-:Y:S02]  /*2900*/  UIMAD.WIDE.U32 UR12, UR4, UR8, URZ ;  /* 0x00000008040c72a5 */ /* 0x000fe4000f8e00ff */
[----:B------:R-:W-:-:S02]  /*2910*/  UISETP.GE.OR UP0, UPT, UR5, UR10, UP0 ;  /* 0x0000000a0500728c */ /* 0x000fc40008706670 */
        /* <DEDUP_REMOVED lines=19> */
.L_x_44:
[----:B------:R-:W2:Y:S02]  /*2a50*/  LDCU UR4, c[0x0][0xb30] ;  /* 0x00016600ff0477ac */ /* 0x000ea40008000800 */
[----:B--2---:R-:W-:-:S09]  /*2a60*/  UISETP.NE.AND UP0, UPT, UR4, 0x1, UPT ;  /* 0x000000010400788c */ /* 0x004fd2000bf05270 */
[----:B------:R-:W-:Y:S05]  /*2a70*/  BRA.U UP0, `(.L_x_45) ;  /* 0x0000000100447547 */ /* 0x000fea000b800000 */
[----:B------:R-:W2:Y:S01]  /*2a80*/  LDCU.128 UR8, c[0x0][0xb10] ;  /* 0x00016200ff0877ac */ /* 0x000ea20008000c00 */
[----:B------:R-:W4:Y:S01]  /*2a90*/  LDCU UR12, c[0x0][0xb0c] ;  /* 0x00016180ff0c77ac */ /* 0x000f220008000800 */
[----:B------:R-:W1:Y:S01]  /*2aa0*/  LDCU UR13, c[0x0][0xb20] ;  /* 0x00016400ff0d77ac */ /* 0x000e620008000800 */
[----:B--2---:R-:W-:Y:S02]  /*2ab0*/  UIMAD.WIDE.U32 UR6, UR46, UR8, URZ ;  /* 0x000000082e0672a5 */ /* 0x004fe4000f8e00ff */
[----:B------:R-:W-:Y:S02]  /*2ac0*/  UIMAD.WIDE.U32 UR4, UR43, UR11, URZ ;  /* 0x0000000b2b0472a5 */ /* 0x000fe4000f8e00ff */
[----:B----4-:R-:W-:Y:S02]  /*2ad0*/  UISETP.NE.AND UP2, UPT, UR12, 0x1, UPT ;  /* 0x000000010c00788c */ /* 0x010fe4000bf45270 */
[----:B------:R-:W-:Y:S01]  /*2ae0*/  UISETP.NE.AND UP0, UPT, UR10, 0x1, UPT ;  /* 0x000000010a00788c */ /* 0x000fe2000bf05270 */
[----:B------:R-:W-:-:S02]  /*2af0*/  UMOV UR6, UR7 ;  /* 0x0000000700067c82 */ /* 0x000fc40008000000 */
[----:B------:R-:W-:Y:S01]  /*2b00*/  UMOV UR4, UR5 ;  /* 0x0000000500047c82 */ /* 0x000fe20008000000 */
[----:B------:R-:W-:Y:S02]  /*2b10*/  USHF.R.U32.HI UR9, URZ, UR9, UR6 ;  /* 0x00000009ff097299 */ /* 0x000fe40008011606 */
[----:B-1----:R-:W-:Y:S02]  /*2b20*/  USHF.R.U32.HI UR4, URZ, UR13, UR4 ;  /* 0x0000000dff047299 */ /* 0x002fe40008011604 */
[----:B------:R-:W-:Y:S02]  /*2b30*/  USEL UR5, UR46, UR9, !UP2 ;  /* 0x000000092e057287 */ /* 0x000fe4000d000000 */
[----:B------:R-:W-:-:S04]  /*2b40*/  USEL UR4, UR43, UR4, !UP0 ;  /* 0x000000042b047287 */ /* 0x000fc8000c000000 */
[----:B------:R-:W-:Y:S02]  /*2b50*/  UIADD3 UR6, UPT, UPT, UR5, -UR4, URZ ;  /* 0x8000000405067290 */ /* 0x000fe4000fffe0ff */
[----:B------:R-:W-:Y:S02]  /*2b60*/  UIADD3 UR4, UPT, UPT, -UR5, UR4, URZ ;  /* 0x0000000405047290 */ /* 0x000fe4000fffe1ff */
[----:B------:R-:W-:Y:S02]  /*2b70*/  UIMAD UR43, UR6, UR10, UR43 ;  /* 0x0000000a062b72a4 */ /* 0x000fe4000f8e022b */
[----:B------:R-:W-:-:S12]  /*2b80*/  UIMAD UR46, UR4, UR12, UR46 ;  /* 0x0000000c042e72a4 */ /* 0x000fd8000f8e022e */
.L_x_45:
[----:B------:R-:W-:Y:S01]  /*2b90*/  VIADD R11, R11, 0x1 ;  /* 0x000000010b0b7836 */ /* 0x000fe20000000000 */
[----:B------:R-:W-:Y:S02]  /*2ba0*/  R2UR UR5, R61 ;  /* 0x000000003d0572ca */ /* 0x000fe400000e0000 */
[----:B------:R-:W-:Y:S02]  /*2bb0*/  R2UR UR4, R60 ;  /* 0x000000003c0472ca */ /* 0x000fe400000e0000 */
[C---:B------:R-:W-:Y:S02]  /*2bc0*/  ISETP.NE.AND P0, PT, R11.reuse, 0x2, PT ;  /* 0x000000020b00780c */ /* 0x040fe40003f05270 */
[----:B------:R-:W-:Y:S02]  /*2bd0*/  PLOP3.LUT P2, PT, PT, PT, PT, 0x80, 0x8 ;  /* 0x000000000008781c */ /* 0x000fe40003f4f070 */
[----:B------:R-:W-:Y:S02]  /*2be0*/  SEL R3, RZ, 0x1, P0 ;  /* 0x00000001ff037807 */ /* 0x000fe40000000000 */
[----:B------:R-:W-:-:S02]  /*2bf0*/  SEL R11, R11, RZ, P0 ;  /* 0x000000ff0b0b7207 */ /* 0x000fc40000000000 */
[----:B------:R-:W-:Y:S01]  /*2c00*/  LOP3.LUT R10, R10, R3, RZ, 0x3c, !PT ;  /* 0x000000030a0a7212 */ /* 0x000fe200078e3cff */
[----:B------:R-:W-:Y:S02]  /*2c10*/  UIADD3 UR20, UPT, UPT, UR46, UR5, URZ ;  /* 0x000000052e147290 */ /* 0x000fe4000fffe0ff */
[----:B------:R-:W-:Y:S01]  /*2c20*/  UIADD3 UR26, UPT, UPT, UR43, UR4, URZ ;  /* 0x000000042b1a7290 */ /* 0x000fe2000fffe0ff */
[----:B------:R-:W-:Y:S11]  /*2c30*/  BRA.U UP1, `(.L_x_46) ;  /* 0xffffffed01947547 */ /* 0x000ff6000b83ffff */
[----:B------:R-:W-:Y:S01]  /*2c40*/  UIADD3 UR21, UPT, UPT, UR21, 0x40, URZ ;  /* 0x0000004015157890 */ /* 0x000fe2000fffe0ff */
[----:B------:R-:W-:-:S03]  /*2c50*/  SHF.L.U32 R3, R12, 0x1f, RZ ;  /* 0x0000001f0c037819 */ /* 0x000fc600000006ff */
[----:B------:R-:W-:-:S09]  /*2c60*/  ULEA UR4, UR29, UR21, 0x3 ;  /* 0x000000151d047291 */ /* 0x000fd2000f8e18ff */
[----:B------:R-:W2:Y:S02]  /*2c70*/  SYNCS.PHASECHK.TRANS64.TRYWAIT P0, [UR4], R3 ;  /* 0x00000003ff0075a7 */ /* 0x000ea40008001104 */
[----:B--2---:R-:W-:Y:S05]  /*2c80*/  @!P0 BRA `(.L_x_47) ;  /* 0x0000005400f48947 */ /* 0x004fea0003800000 */
.L_x_146:
[----:B------:R-:W-:-:S04]  /*2c90*/  UIADD3 UR4, UPT, UPT, UR29, 0x1, URZ ;  /* 0x000000011d047890 */ /* 0x000fc8000fffe0ff */
[----:B------:R-:W-:-:S04]  /*2ca0*/  UISETP.NE.AND UP0, UPT, UR4, 0x8, UPT ;  /* 0x000000080400788c */ /* 0x000fc8000bf05270 */
[----:B------:R-:W-:Y:S02]  /*2cb0*/  USEL UR6, URZ, 0x1, UP0 ;  /* 0x00000001ff067887 */ /* 0x000fe40008000000 */
[----:B------:R-:W-:-:S04]  /*2cc0*/  USEL UR4, UR4, URZ, UP0 ;  /* 0x000000ff04047287 */ /* 0x000fc80008000000 */
[----:B------:R-:W-:Y:S01]  /*2cd0*/  ULEA UR5, UR4, UR21, 0x3 ;  /* 0x0000001504057291 */ /* 0x000fe2000f8e18ff */
[----:B------:R-:W-:-:S04]  /*2ce0*/  LOP3.LUT R2, R12, UR6, RZ, 0x3c, !PT ;  /* 0x000000060c027c12 */ /* 0x000fc8000f8e3cff */
[----:B-1----:R-:W-:-:S04]  /*2cf0*/  SHF.L.U32 R3, R2, 0x1f, RZ ;  /* 0x0000001f02037819 */ /* 0x002fc800000006ff */
[----:B------:R-:W1:Y:S02]  /*2d00*/  SYNCS.PHASECHK.TRANS64.TRYWAIT P0, [UR5], R3 ;  /* 0x00000003ff0075a7 */ /* 0x000e640008001105 */
[----:B-1----:R-:W-:Y:S05]  /*2d10*/  @!P0 BRA `(.L_x_48) ;  /* 0x0000005400e88947 */ /* 0x002fea0003800000 */
.L_x_148:
        /* <DEDUP_REMOVED lines=9> */
.L_x_150:
        /* <DEDUP_REMOVED lines=9> */
.L_x_152:
        /* <DEDUP_REMOVED lines=9> */
.L_x_154:
        /* <DEDUP_REMOVED lines=9> */
.L_x_156:
        /* <DEDUP_REMOVED lines=9> */
.L_x_158:
[----:B------:R-:W-:-:S04]  /*2ff0*/  UIADD3 UR4, UPT, UPT, UR4, 0x1, URZ ;  /* 0x0000000104047890 */ /* 0x000fc8000fffe0ff */
[----:B------:R-:W-:-:S04]  /*3000*/  UISETP.NE.AND UP0, UPT, UR4, 0x8, UPT ;  /* 0x000000080400788c */ /* 0x000fc8000bf05270 */
[----:B------:R-:W-:Y:S02]  /*3010*/  USEL UR5, URZ, 0x1, UP0 ;  /* 0x00000001ff057887 */ /* 0x000fe40008000000 */
[----:B------:R-:W-:-:S04]  /*3020*/  USEL UR4, UR4, URZ, UP0 ;  /* 0x000000ff04047287 */ /* 0x000fc80008000000 */
[----:B------:R-:W-:Y:S01]  /*3030*/  ULEA UR4, UR4, UR21, 0x3 ;  /* 0x0000001504047291 */ /* 0x000fe2000f8e18ff */
[----:B-1----:R-:W-:-:S04]  /*3040*/  LOP3.LUT R3, R2, UR5, RZ, 0x3c, !PT ;  /* 0x0000000502037c12 */ /* 0x002fc8000f8e3cff */
[----:B------:R-:W-:Y:S01]  /*3050*/  SHF.L.U32 R3, R3, 0x1f, RZ ;  /* 0x0000001f03037819 */ /* 0x000fe200000006ff */
[----:B------:R-:W-:-:S07]  /*3060*/  IMAD.U32 R0, RZ, RZ, UR4 ;  /* 0x00000004ff007e24 */ /* 0x000fce000f8e00ff */
.L_x_54:
[----:B-1----:R1:W2:Y:S02]  /*3070*/  SYNCS.PHASECHK.TRANS64.TRYWAIT P0, [R0+URZ], R3 ;  /* 0x00000003000075a7 */ /* 0x0022a400080011ff */
[----:B--2---:R-:W-:Y:S05]  /*3080*/  @!P0 NANOSLEEP.SYNCS 0x989680 ;  /* 0x009896800000895d */ /* 0x004fea0003900000 */
[----:B------:R-:W2:Y:S02]  /*3090*/  @!P0 SYNCS.PHASECHK.TRANS64 P0, [R0+URZ], R3 ;  /* 0x00000003000085a7 */ /* 0x000ea400080010ff */
[----:B--2---:R-:W-:Y:S05]  /*30a0*/  @P0 EXIT ;  /* 0x000000000000094d */ /* 0x004fea0003800000 */
[----:B------:R-:W-:Y:S05]  /*30b0*/  BRA `(.L_x_54) ;  /* 0xfffffffc00ec7947 */ /* 0x000fea000383ffff */
.L_x_22:
[----:B------:R-:W-:-:S04]  /*30c0*/  UISETP.NE.AND UP0, UPT, UR55, URZ, UPT ;  /* 0x000000ff3700728c */ /* 0x000fc8000bf05270 */
[----:B------:R-:W-:-:S09]  /*30d0*/  UISETP.NE.OR UP0, UPT, UR22, 0x1, UP0 ;  /* 0x000000011600788c */ /* 0x000fd20008705670 */
[----:B------:R-:W-:Y:S05]  /*30e0*/  BRA.U UP0, `(.L_x_55) ;  /* 0x0000000500487547 */ /* 0x000fea000b800000 */
[----:B------:R-:W-:Y:S01]  /*30f0*/  ISETP.GE.U32.AND P2, PT, R0, 0x8, PT ;  /* 0x000000080000780c */ /* 0x000fe20003f46070 */
[----:B------:R-:W-:Y:S01]  /*3100*/  IMAD.MOV.U32 R12, RZ, RZ, 0x1 ;  /* 0x00000001ff0c7424 */ /* 0x000fe200078e00ff */
[----:B------:R-:W-:Y:S02]  /*3110*/  CS2R R10, SRZ ;  /* 0x00000000000a7805 */ /* 0x000fe4000001ff00 */
[----:B------:R-:W-:Y:S01]  /*3120*/  CS2R R8, SRZ ;  /* 0x0000000000087805 */ /* 0x000fe2000001ff00 */
[----:B------:R-:W-:Y:S01]  /*3130*/  UMOV UR6, 0x400 ;  /* 0x0000040000067882 */ /* 0x000fe20000000000 */
[----:B------:R-:W-:Y:S01]  /*3140*/  UMOV UR5, URZ ;  /* 0x000000ff00057c82 */ /* 0x000fe20008000000 */
[----:B------:R-:W-:-:S12]  /*3150*/  ULEA UR6, UR55, UR6, 0x18 ;  /* 0x0000000637067291 */ /* 0x000fd8000f8ec0ff */
.L_x_59:
[----:B------:R-:W-:Y:S02]  /*3160*/  LEA R2, R8, UR6, 0x3 ;  /* 0x0000000608027c11 */ /* 0x000fe4000f8e18ff */
[----:B------:R-:W-:-:S03]  /*3170*/  SHF.L.U32 R5, R9, 0x1f, RZ ;  /* 0x0000001f09057819 */ /* 0x000fc600000006ff */
[----:B------:R-:W-:Y:S01]  /*3180*/  VIADD R4, R2, 0x130 ;  /* 0x0000013002047836 */ /* 0x000fe20000000000 */
[----:B------:R-:W2:Y:S02]  /*3190*/  SYNCS.PHASECHK.TRANS64.TRYWAIT P0, [R2+URZ+0x120], R5 ;  /* 0x00012005020075a7 */ /* 0x000ea400080011ff */
[----:B--2---:R-:W-:Y:S05]  /*31a0*/  @!P0 BRA `(.L_x_56) ;  /* 0x0000005400548947 */ /* 0x004fea0003800000 */
.L_x_159:
[----:B------:R-:W-:Y:S01]  /*31b0*/  ULEA UR4, UR5, UR6, 0x3 ;  /* 0x0000000605047291 */ /* 0x000fe2000f8e18ff */
[----:B------:R-:W-:Y:S02]  /*31c0*/  PRMT R4, RZ, 0x654, R4 ;  /* 0x00000654ff047816 */ /* 0x000fe40000000004 */
[----:B--2---:R-:W-:Y:S01]  /*31d0*/  SHF.L.U32 R5, R12, 0x1f, RZ ;  /* 0x0000001f0c057819 */ /* 0x004fe200000006ff */
[----:B------:R-:W-:Y:S01]  /*31e0*/  UIADD3 UR7, UPT, UPT, UR4, 0xc0, URZ ;  /* 0x000000c004077890 */ /* 0x000fe2000fffe0ff */
[----:B------:R2:W-:Y:S05]  /*31f0*/  SYNCS.ARRIVE.TRANS64.RED.A1T0 RZ, [R4+URZ], RZ ;  /* 0x000000ff04ff79a7 */ /* 0x0005ea00081004ff */
[----:B------:R-:W-:Y:S01]  /*3200*/  IMAD.U32 R7, RZ, RZ, UR7 ;  /* 0x00000007ff077e24 */ /* 0x000fe2000f8e00ff */
[----:B------:R-:W3:Y:S04]  /*3210*/  SYNCS.PHASECHK.TRANS64.TRYWAIT P0, [UR4+0xd0], R5 ;  /* 0x0000d005ff0075a7 */ /* 0x000ee80008001104 */
[----:B------:R-:W-:Y:S01]  /*3220*/  PRMT R6, R0, 0x654, R7 ;  /* 0x0000065400067816 */ /* 0x000fe20000000007 */
[----:B--2---:R-:W-:Y:S01]  /*3230*/  @!P2 IMAD.MOV.U32 R4, RZ, RZ, 0x10 ;  /* 0x00000010ff04a424 */ /* 0x004fe200078e00ff */
[----:B---3--:R-:W-:Y:S06]  /*3240*/  @!P0 BRA `(.L_x_57) ;  /* 0x0000005400408947 */ /* 0x008fec0003800000 */
.L_x_161:
[----:B------:R-:W-:Y:S01]  /*3250*/  ULEA UR8, UR5, UR6, 0x4 ;  /* 0x0000000605087291 */ /* 0x000fe2000f8e20ff */
[----:B------:R-:W-:Y:S01]  /*3260*/  SEL R3, R6, R3, !P2 ;  /* 0x0000000306037207 */ /* 0x000fe20005000000 */
[----:B------:R-:W-:Y:S01]  /*3270*/  UIADD3 UR9, UPT, UPT, UR4, 0xc0, URZ ;  /* 0x000000c004097890 */ /* 0x000fe2000fffe0ff */
[----:B--2---:R-:W-:Y:S01]  /*3280*/  LEA R2, R11, UR6, 0x3 ;  /* 0x000000060b027c11 */ /* 0x004fe2000f8e18ff */
[----:B------:R-:W-:Y:S01]  /*3290*/  UIADD3 UR8, UPT, UPT, UR8, 0x150, URZ ;  /* 0x0000015008087890 */ /* 0x000fe2000fffe0ff */
[----:B------:R-:W-:Y:S01]  /*32a0*/  SHF.L.U32 R5, R10, 0x1f, RZ ;  /* 0x0000001f0a057819 */ /* 0x000fe200000006ff */
[----:B------:R2:W-:Y:S01]  /*32b0*/  @!P2 SYNCS.ARRIVE.TRANS64.RED RZ, [R3+URZ], R4 ;  /* 0x0000000403ffa9a7 */ /* 0x0005e200080004ff */
[----:B------:R-:W-:Y:S01]  /*32c0*/  UIADD3 UR4, UPT, UPT, UR5, 0x1, URZ ;  /* 0x0000000105047890 */ /* 0x000fe2000fffe0ff */
[----:B------:R-:W-:-:S03]  /*32d0*/  VIADD R8, R8, 0x1 ;  /* 0x0000000108087836 */ /* 0x000fc60000000000 */
[----:B------:R-:W-:Y:S02]  /*32e0*/  UISETP.NE.AND UP0, UPT, UR4, 0x2, UPT ;  /* 0x000000020400788c */ /* 0x000fe4000bf05270 */
[----:B------:R-:W-:Y:S06]  /*32f0*/  UGETNEXTWORKID.BROADCAST [UR8], [UR9] ;  /* 0x00000000080073ca */ /* 0x000fec0008000100 */
[----:B------:R-:W-:Y:S01]  /*3300*/  USEL UR7, URZ, 0x1, UP0 ;  /* 0x00000001ff077887 */ /* 0x000fe20008000000 */
[----:B------:R-:W-:Y:S01]  /*3310*/  ISETP.NE.AND P0, PT, R8, 0x2, PT ;  /* 0x000000020800780c */ /* 0x000fe20003f05270 */
[----:B------:R-:W-:Y:S01]  /*3320*/  USEL UR5, UR4, URZ, UP0 ;  /* 0x000000ff04057287 */ /* 0x000fe20008000000 */
[----:B------:R-:W3:Y:S03]  /*3330*/  SYNCS.PHASECHK.TRANS64.TRYWAIT P1, [R2+URZ+0xc0], R5 ;  /* 0x0000c005020075a7 */ /* 0x000ee600080211ff */
[----:B------:R-:W-:Y:S01]  /*3340*/  LOP3.LUT R12, R12, UR7, RZ, 0x3c, !PT ;  /* 0x000000070c0c7c12 */ /* 0x000fe2000f8e3cff */
[----:B--23--:R-:W-:Y:S07]  /*3350*/  @!P1 BRA `(.L_x_58) ;  /* 0x0000005400149947 */ /* 0x00cfee0003800000 */
.L_x_162:
[C---:B------:R-:W-:Y:S01]  /*3360*/  LEA R4, R11.reuse, UR6, 0x4 ;  /* 0x000000060b047c11 */ /* 0x040fe2000f8e20ff */
[----:B--2---:R-:W-:Y:S01]  /*3370*/  VIADD R2, R2, 0xd0 ;  /* 0x000000d002027836 */ /* 0x004fe20000000000 */
[----:B------:R-:W-:Y:S01]  /*3380*/  SEL R8, R8, RZ, P0 ;  /* 0x000000ff08087207 */ /* 0x000fe20000000000 */
[----:B------:R-:W-:-:S03]  /*3390*/  VIADD R11, R11, 0x1 ;  /* 0x000000010b0b7836 */ /* 0x000fc60000000000 */
[----:B------:R-:W2:Y:S01]  /*33a0*/  LDS.128 R4, [R4+0x150] ;  /* 0x0001500004047984 */ /* 0x000ea20000000c00 */
[----:B------:R-:W-:Y:S02]  /*33b0*/  PRMT R2, RZ, 0x654, R2 ;  /* 0x00000654ff027816 */ /* 0x000fe40000000002 */
[C---:B------:R-:W-:Y:S01]  /*33c0*/  ISETP.NE.AND P1, PT, R11.reuse, 0x2, PT ;  /* 0x000000020b00780c */ /* 0x040fe20003f25270 */
[----:B------:R-:W-:Y:S01]  /*33d0*/  @!PT LDS RZ, [RZ] ;  /* 0x00000000fffff984 */ /* 0x000fe20000000800 */
[----:B------:R-:W-:Y:S01]  /*33e0*/  @!PT LDS RZ, [RZ] ;  /* 0x00000000fffff984 */ /* 0x000fe20000000800 */
[----:B------:R-:W-:Y:S01]  /*33f0*/  @!PT LDS RZ, [RZ] ;  /* 0x00000000fffff984 */ /* 0x000fe20000000800 */
[----:B------:R-:W-:Y:S01]  /*3400*/  @!PT LDS RZ, [RZ] ;  /* 0x00000000fffff984 */ /* 0x000fe20000000800 */
[----:B------:R3:W-:Y:S06]  /*3410*/  MEMBAR.ALL.CTA ;  /* 0x0000000000007992 */ /* 0x0007ec0000008000 */
[----:B---3--:R-:W3:Y:S01]  /*3420*/  FENCE.VIEW.ASYNC.S ;  /* 0x00000000000073c6 */ /* 0x008ee20000000000 */
[----:B------:R-:W-:Y:S01]  /*3430*/  SEL R11, R11, RZ, P1 ;  /* 0x000000ff0b0b7207 */ /* 0x000fe20000800000 */
[----:B---3--:R3:W-:Y:S01]  /*3440*/  SYNCS.ARRIVE.TRANS64.RED.A1T0 RZ, [R2+URZ], RZ ;  /* 0x000000ff02ff79a7 */ /* 0x0087e200081004ff */
[----:B--2---:R-:W-:-:S02]  /*3450*/  LOP3.LUT P3, RZ, R6, 0x1, RZ, 0xc0, !PT ;  /* 0x0000000106ff7812 */ /* 0x004fc4000786c0ff */
[----:B------:R-:W-:-:S04]  /*3460*/  SEL R5, RZ, 0x1, P1 ;  /* 0x00000001ff057807 */ /* 0x000fc80000800000 */
[----:B------:R-:W-:Y:S02]  /*3470*/  LOP3.LUT R10, R10, R5, RZ, 0x3c, !PT ;  /* 0x000000050a0a7212 */ /* 0x000fe400078e3cff */
[----:B---3--:R-:W-:-:S04]  /*3480*/  SEL R2, RZ, 0x1, P0 ;  /* 0x00000001ff027807 */ /* 0x008fc80000000000 */
[----:B------:R-:W-:Y:S01]  /*3490*/  LOP3.LUT R9, R9, R2, RZ, 0x3c, !PT ;  /* 0x0000000209097212 */ /* 0x000fe200078e3cff */
[----:B------:R-:W-:Y:S06]  /*34a0*/  @P3 BRA `(.L_x_59) ;  /* 0xfffffffc002c3947 */ /* 0x000fec000383ffff */
[----:B------:R-:W-:Y:S01]  /*34b0*/  ULEA UR4, UR5, UR6, 0x3 ;  /* 0x0000000605047291 */ /* 0x000fe2000f8e18ff */
[----:B------:R-:W-:-:S08]  /*34c0*/  SHF.L.U32 R3, R12, 0x1f, RZ ;  /* 0x0000001f0c037819 */ /* 0x000fd000000006ff */
[----:B------:R-:W2:Y:S02]  /*34d0*/  SYNCS.PHASECHK.TRANS64 P0, [UR4+0xd0], R3 ;  /* 0x0000d003ff0075a7 */ /* 0x000ea40008001004 */
[----:B--2---:R-:W-:Y:S05]  /*34e0*/  @P0 BRA `(.L_x_60) ;  /* 0x0000000000080947 */ /* 0x004fea0003800000 */
[----:B------:R-:W2:Y:S02]  /*34f0*/  SYNCS.PHASECHK.TRANS64.TRYWAIT P0, [UR4+0xd0], R3 ;  /* 0x0000d003ff0075a7 */ /* 0x000ea40008001104 */
[----:B--2---:R-:W-:Y:S05]  /*3500*/  @!P0 BRA `(.L_x_61) ;  /* 0x0000005000bc8947 */ /* 0x004fea0003800000 */
.L_x_60:
[----:B------:R-:W-:-:S04]  /*3510*/  UIADD3 UR7, UPT, UPT, UR5, 0x1, URZ ;  /* 0x0000000105077890 */ /* 0x000fc8000fffe0ff */
[----:B------:R-:W-:-:S04]  /*3520*/  UISETP.NE.AND UP0, UPT, UR7, 0x2, UPT ;  /* 0x000000020700788c */ /* 0x000fc8000bf05270 */
[----:B------:R-:W-:Y:S02]  /*3530*/  USEL UR8, URZ, 0x1, UP0 ;  /* 0x00000001ff087887 */ /* 0x000fe40008000000 */
[----:B------:R-:W-:-:S04]  /*3540*/  USEL UR7, UR7, URZ, UP0 ;  /* 0x000000ff07077287 */ /* 0x000fc80008000000 */
[----:B------:R-:W-:Y:S01]  /*3550*/  ULEA UR7, UR7, UR6, 0x3 ;  /* 0x0000000607077291 */ /* 0x000fe2000f8e18ff */
[----:B--2---:R-:W-:-:S04]  /*3560*/  LOP3.LUT R3, R12, UR8, RZ, 0x3c, !PT ;  /* 0x000000080c037c12 */ /* 0x004fc8000f8e3cff */
[----:B------:R-:W-:-:S04]  /*3570*/  SHF.L.U32 R0, R3, 0x1f, RZ ;  /* 0x0000001f03007819 */ /* 0x000fc800000006ff */
[----:B------:R-:W2:Y:S02]  /*3580*/  SYNCS.PHASECHK.TRANS64 P0, [UR7+0xd0], R0 ;  /* 0x0000d000ff0075a7 */ /* 0x000ea40008001007 */
[----:B-12---:R-:W-:Y:S05]  /*3590*/  @P0 EXIT ;  /* 0x000000000000094d */ /* 0x006fea0003800000 */
[----:B------:R-:W-:Y:S02]  /*35a0*/  SHF.L.U32 R3, R3, 0x1f, RZ ;  /* 0x0000001f03037819 */ /* 0x000fe400000006ff */
[----:B------:R-:W-:-:S07]  /*35b0*/  MOV R0, UR7 ;  /* 0x0000000700007c02 */ /* 0x000fce0008000f00 */
.L_x_62:
[----:B-1----:R1:W2:Y:S02]  /*35c0*/  SYNCS.PHASECHK.TRANS64.TRYWAIT P0, [R0+URZ+0xd0], R3 ;  /* 0x0000d003000075a7 */ /* 0x0022a400080011ff */
[----:B--2---:R-:W-:Y:S05]  /*35d0*/  @!P0 NANOSLEEP.SYNCS 0x989680 ;  /* 0x009896800000895d */ /* 0x004fea0003900000 */
[----:B------:R-:W2:Y:S02]  /*35e0*/  @!P0 SYNCS.PHASECHK.TRANS64 P0, [R0+URZ+0xd0], R3 ;  /* 0x0000d003000085a7 */ /* 0x000ea400080010ff */
[----:B--2---:R-:W-:Y:S05]  /*35f0*/  @P0 EXIT ;  /* 0x000000000000094d */ /* 0x004fea0003800000 */
[----:B------:R-:W-:Y:S05]  /*3600*/  BRA `(.L_x_62) ;  /* 0xfffffffc00ec7947 */ /* 0x000fea000383ffff */
.L_x_55:
[----:B------:R-:W-:Y:S05]  /*3610*/  BRA.U UP5, `(.L_x_63) ;  /* 0x0000001505487547 */ /* 0x000fea000b800000 */
[----:B------:R-:W-:Y:S01]  /*3620*/  UMOV UR4, 0x40 ;  /* 0x0000004000047882 */ /* 0x000fe20000000000 */
[----:B------:R-:W-:Y:S01]  /*3630*/  NOP ;  /* 0x0000000000007918 */ /* 0x000fe20000000000 */
[----:B------:R-:W-:Y:S01]  /*3640*/  ULEA UR5, UR55, UR4, 0x18 ;  /* 0x0000000437057291 */ /* 0x000fe2000f8ec0ff */
[----:B------:R-:W-:Y:S02]  /*3650*/  UMOV UR6, 0x400 ;  /* 0x0000040000067882 */ /* 0x000fe40000000000 */
[----:B------:R-:W-:-:S06]  /*3660*/  ULEA UR6, UR55, UR6, 0x18 ;  /* 0x0000000637067291 */ /* 0x000fcc000f8ec0ff */
[----:B------:R-:W2:Y:S02]  /*3670*/  LDS.U8 R0, [UR5+0x1c] ;  /* 0x00001c05ff007984 */ /* 0x000ea40008000000 */
[----:B--2---:R-:W-:-:S13]  /*3680*/  ISETP.NE.AND P0, PT, R0, RZ, PT ;  /* 0x000000ff0000720c */ /* 0x004fda0003f05270 */
[----:B------:R-:W-:Y:S05]  /*3690*/  @P0 BRA `(.L_x_64) ;  /* 0x0000000400080947 */ /* 0x000fea0003800000 */
[----:B------:R-:W-:Y:S02]  /*36a0*/  UISETP.NE.U32.AND UP1, UPT, UR68, 0x1, UPT ;  /* 0x000000014400788c */ /* 0x000fe4000bf25070 */
[----:B------:R-:W-:-:S07]  /*36b0*/  UIADD3 UR7, UPT, UPT, UR5, 0x8, URZ ;  /* 0x0000000805077890 */ /* 0x000fce000fffe0ff */
[----:B------:R-:W-:Y:S05]  /*36c0*/  BRA.U !UP1, `(.L_x_65) ;  /* 0x00000001099c7547 */ /* 0x000fea000b800000 */
[----:B------:R-:W-:Y:S01]  /*36d0*/  ELECT P0, URZ, PT ;  /* 0x0000000000ff782f */ /* 0x000fe20003800000 */
[----:B------:R-:W-:-:S12]  /*36e0*/  BSSY B0, `(.L_x_65) ;  /* 0x0000025000007945 */ /* 0x000fd80003800000 */
[----:B------:R-:W-:Y:S05]  /*36f0*/  @!P0 BRA `(.L_x_66) ;  /* 0x00000000008c8947 */ /* 0x000fea0003800000 */
[----:B------:R-:W-:-:S05]  /*3700*/  UMOV UR4, 0x10 ;  /* 0x0000001000047882 */ /* 0x000fca0000000000 */
[----:B------:R-:W-:Y:S04]  /*3710*/  DEPBAR.LE SB2, 0x36 ;  /* 0x0000ad800000791a */ /* 0x000fe80000000000 */
[----:B------:R-:W2:Y:S02]  /*3720*/  UTCATOMSWS.2CTA.FIND_AND_SET.ALIGN UP0, UR4, UR4 ;  /* 0x00000004000475e3 */ /* 0x000ea40008200800 */
[----:B--2---:R-:W-:Y:S01]  /*3730*/  MOV R11, UR4 ;  /* 0x00000004000b7c02 */ /* 0x004fe20008000f00 */
[----:B------:R-:W-:Y:S06]  /*3740*/  BRA.U UP0, `(.L_x_67) ;  /* 0x0000000100187547 */ /* 0x000fec000b800000 */
.L_x_68:
[----:B------:R-:W-:Y:S05]  /*3750*/  NANOSLEEP 0x64 ;  /* 0x000000640000795d */ /* 0x000fea0003800000 */
[----:B------:R-:W-:-:S05]  /*3760*/  UMOV UR4, 0x10 ;  /* 0x0000001000047882 */ /* 0x000fca0000000000 */
[----:B------:R-:W-:Y:S04]  /*3770*/  DEPBAR.LE SB2, 0x36 ;  /* 0x0000ad800000791a */ /* 0x000fe80000000000 */
[----:B------:R-:W2:Y:S02]  /*3780*/  UTCATOMSWS.2CTA.FIND_AND_SET.ALIGN UP0, UR4, UR4 ;  /* 0x00000004000475e3 */ /* 0x000ea40008200800 */
[----:B--2---:R-:W-:Y:S01]  /*3790*/  MOV R11, UR4 ;  /* 0x00000004000b7c02 */ /* 0x004fe20008000f00 */
[----:B------:R-:W-:Y:S05]  /*37a0*/  BRA.U !UP0, `(.L_x_68) ;  /* 0xfffffffd08e87547 */ /* 0x000fea000b83ffff */
.L_x_67:
[----:B------:R-:W2:Y:S01]  /*37b0*/  LDS R7, [UR5+0x10] ;  /* 0x00001005ff077984 */ /* 0x000ea20008000800 */
[----:B------:R-:W-:Y:S01]  /*37c0*/  IMAD.U32 R5, RZ, RZ, UR6 ;  /* 0x00000006ff057e24 */ /* 0x000fe2000f8e00ff */
[----:B------:R-:W-:-:S03]  /*37d0*/  MOV R4, UR69 ;  /* 0x0000004500047c02 */ /* 0x000fc60008000f00 */
[----:B------:R-:W-:Y:S01]  /*37e0*/  VIADD R5, R5, 0x170 ;  /* 0x0000017005057836 */ /* 0x000fe20000000000 */
[----:B--2---:R-:W-:-:S04]  /*37f0*/  SHF.L.U32 R7, R7, 0x1f, RZ ;  /* 0x0000001f07077819 */ /* 0x004fc800000006ff */
[----:B------:R-:W2:Y:S02]  /*3800*/  SYNCS.PHASECHK.TRANS64.TRYWAIT P0, [UR5+0x8], R7 ;  /* 0x00000807ff0075a7 */ /* 0x000ea40008001105 */
[----:B--2---:R-:W-:Y:S05]  /*3810*/  @P0 BRA `(.L_x_69) ;  /* 0x0000000000080947 */ /* 0x004fea0003800000 */
[----:B------:R-:W2:Y:S02]  /*3820*/  SYNCS.PHASECHK.TRANS64.TRYWAIT P0, [UR5+0x8], R7 ;  /* 0x00000807ff0075a7 */ /* 0x000ea40008001105 */
[----:B--2---:R-:W-:Y:S05]  /*3830*/  @!P0 BRA `(.L_x_70) ;  /* 0x0000005000088947 */ /* 0x004fea0003800000 */
.L_x_69:
[----:B--2---:R-:W-:Y:S01]  /*3840*/  HFMA2 R0, -RZ, RZ, 0, 5.9604644775390625e-08 ;  /* 0x00000001ff007431 */ /* 0x004fe200000001ff */
[----:B------:R-:W-:Y:S01]  /*3850*/  UPRMT UR4, UR69, 0x654, UR7 ;  /* 0x0000065445047896 */ /* 0x000fe20008000007 */
[----:B------:R-:W-:Y:S01]  /*3860*/  IMAD.MOV.U32 R8, RZ, RZ, 0xffff ;  /* 0x0000ffffff087424 */ /* 0x000fe200078e00ff */
[----:B------:R-:W-:Y:S01]  /*3870*/  PRMT R4, R4, 0x654, R5 ;  /* 0x0000065404047816 */ /* 0x000fe20000000005 */
[----:B------:R-:W-:Y:S02]  /*3880*/  IMAD.MOV.U32 R6, RZ, RZ, 0x4 ;  /* 0x00000004ff067424 */ /* 0x000fe400078e00ff */
[----:B------:R-:W-:Y:S01]  /*3890*/  IMAD.SHL.U32 R9, R11, 0x20, RZ ;  /* 0x000000200b097824 */ /* 0x000fe200078e00ff */
[----:B------:R-:W-:Y:S02]  /*38a0*/  MOV R5, UR4 ;  /* 0x0000000400057c02 */ /* 0x000fe40008000f00 */
[-C--:B------:R-:W-:Y:S01]  /*38b0*/  SHF.L.U32 R8, R8, R11.reuse, RZ ;  /* 0x0000000b08087219 */ /* 0x080fe200000006ff */
[----:B------:R2:W-:Y:S01]  /*38c0*/  SYNCS.ARRIVE.TRANS64.RED RZ, [UR4], R6 ;  /* 0x00000006ffff79a7 */ /* 0x0005e20008000404 */
[----:B------:R-:W-:Y:S01]  /*38d0*/  SHF.L.U32 R7, R0, R11, RZ ;  /* 0x0000000b00077219 */ /* 0x000fe200000006ff */
[----:B------:R2:W-:Y:S04]  /*38e0*/  STS [UR6+0x170], R9 ;  /* 0x00017009ff007988 */ /* 0x0005e80008000806 */
[----:B------:R2:W-:Y:S04]  /*38f0*/  STAS [R4.64], R11 ;  /* 0x0000000b04007dbd */ /* 0x0005e8000c0008ff */
[----:B------:R2:W-:Y:S04]  /*3900*/  ATOMS.OR RZ, [UR5+0x14], R8 ;  /* 0x00001408ffff798c */ /* 0x0005e8000b000005 */
[----:B------:R2:W-:Y:S04]  /*3910*/  ATOMS.OR RZ, [UR5+0x18], R7 ;  /* 0x00001807ffff798c */ /* 0x0005e8000b000005 */
[----:B------:R2:W-:Y:S02]  /*3920*/  ATOMS.XOR RZ, [UR5+0x10], R0 ;  /* 0x00001000ffff798c */ /* 0x0005e4000b800005 */
.L_x_66:
[----:B-1----:R-:W-:Y:S05]  /*3930*/  BSYNC B0 ;  /* 0x0000000000007941 */ /* 0x002fea0003800000 */
.L_x_65:
[----:B------:R-:W-:Y:S05]  /*3940*/  BRA.U UP1, `(.L_x_71) ;  /* 0x00000001016c7547 */ /* 0x000fea000b800000 */
[----:B------:R-:W-:-:S03]  /*3950*/  UMOV UR4, 0xffffffff ;  /* 0xffffffff00047882 */ /* 0x000fc60000000000 */
[----:B------:R-:W-:Y:S05]  /*3960*/  BRA.DIV UR4, `(.L_x_72) ;  /* 0x0000004e04d47947 */ /* 0x000fea000b800000 */
[----:B------:R-:W-:-:S13]  /*3970*/  ELECT P6, URZ, PT ;  /* 0x0000000000ff782f */ /* 0x000fda00038c0000 */
.L_x_166:
[----:B------:R-:W-:Y:S05]  /*3980*/  @!P6 BRA `(.L_x_71) ;  /* 0x00000000005ce947 */ /* 0x000fea0003800000 */
[----:B--2---:R-:W2:Y:S02]  /*3990*/  LDS R5, [UR5+0x10] ;  /* 0x00001005ff057984 */ /* 0x004ea40008000800 */
[----:B--2---:R-:W-:-:S04]  /*39a0*/  SHF.L.U32 R5, R5, 0x1f, RZ ;  /* 0x0000001f05057819 */ /* 0x004fc800000006ff */
[----:B------:R-:W2:Y:S02]  /*39b0*/  SYNCS.PHASECHK.TRANS64.TRYWAIT P0, [UR5+0x8], R5 ;  /* 0x00000805ff0075a7 */ /* 0x000ea40008001105 */
[----:B--2---:R-:W-:Y:S05]  /*39c0*/  @P0 BRA `(.L_x_73) ;  /* 0x0000000000080947 */ /* 0x004fea0003800000 */
[----:B------:R-:W2:Y:S02]  /*39d0*/  SYNCS.PHASECHK.TRANS64.TRYWAIT P0, [UR5+0x8], R5 ;  /* 0x00000805ff0075a7 */ /* 0x000ea40008001105 */
[----:B--2---:R-:W-:Y:S05]  /*39e0*/  @!P0 BRA `(.L_x_74) ;  /* 0x0000004c00d48947 */ /* 0x004fea0003800000 */
.L_x_73:
[----:B------:R-:W3:Y:S01]  /*39f0*/  LDS R7, [UR6+0x170] ;  /* 0x00017006ff077984 */ /* 0x000ee20008000800 */
[----:B--2---:R-:W-:Y:S02]  /*3a00*/  HFMA2 R0, -RZ, RZ, 0, 5.9604644775390625e-08 ;  /* 0x00000001ff007431 */ /* 0x004fe400000001ff */
[----:B------:R-:W-:Y:S01]  /*3a10*/  IMAD.MOV.U32 R4, RZ, RZ, 0xffff ;  /* 0x0000ffffff047424 */ /* 0x000fe200078e00ff */
[----:B------:R-:W-:Y:S01]  /*3a20*/  UPRMT UR4, UR69, 0x654, UR7 ;  /* 0x0000065445047896 */ /* 0x000fe20008000007 */
[----:B---3--:R-:W-:-:S03]  /*3a30*/  IMAD.SHL.U32 R5, R7, 0x20, RZ ;  /* 0x0000002007057824 */ /* 0x008fc600078e00ff */
[-C--:B------:R-:W-:Y:S02]  /*3a40*/  SHF.L.U32 R4, R4, R7.reuse, RZ ;  /* 0x0000000704047219 */ /* 0x080fe400000006ff */
[----:B------:R-:W-:Y:S01]  /*3a50*/  SHF.L.U32 R7, R0, R7, RZ ;  /* 0x0000000700077219 */ /* 0x000fe200000006ff */
[----:B------:R3:W-:Y:S04]  /*3a60*/  STS [UR6+0x170], R5 ;  /* 0x00017005ff007988 */ /* 0x0007e80008000806 */
[----:B------:R3:W-:Y:S04]  /*3a70*/  ATOMS.OR RZ, [UR5+0x14], R4 ;  /* 0x00001404ffff798c */ /* 0x0007e8000b000005 */
[----:B------:R3:W-:Y:S01]  /*3a80*/  ATOMS.OR RZ, [UR5+0x18], R7 ;  /* 0x00001807ffff798c */ /* 0x0007e2000b000005 */
[----:B------:R-:W-:Y:S03]  /*3a90*/  SYNCS.ARRIVE.TRANS64.RED.A1T0 RZ, [UR4], RZ ;  /* 0x000000ffffff79a7 */ /* 0x000fe60008100404 */
[----:B------:R3:W-:Y:S01]  /*3aa0*/  ATOMS.XOR RZ, [UR5+0x10], R0 ;  /* 0x00001000ffff798c */ /* 0x0007e2000b800005 */
[----:B------:R-:W-:Y:S05]  /*3ab0*/  BRA `(.L_x_71) ;  /* 0x0000000000107947 */ /* 0x000fea0003800000 */
.L_x_64:
[----:B------:R-:W-:Y:S02]  /*3ac0*/  MOV R0, 0xffffffff ;  /* 0xffffffff00007802 */ /* 0x000fe40000000f00 */
[----:B------:R-:W-:-:S03]  /*3ad0*/  MOV R4, 0x3b00 ;  /* 0x00003b0000047802 */ /* 0x000fc60000000f00 */
[----:B------:R2:W-:Y:S04]  /*3ae0*/  STS [UR6+0x170], R0 ;  /* 0x00017000ff007988 */ /* 0x0005e80008000806 */
[----:B-12--5:R-:W-:Y:S05]  /*3af0*/  CALL.REL.NOINC `($__internal_1_$__cuda_sm10x_tcgen05_guardrail_trap_phase_invalid_during_alloc) ;  /* 0x0000005400347944 */ /* 0x026fea0003c00000 */
.L_x_71:
[----:B------:R-:W-:Y:S05]  /*3b00*/  WARPSYNC.ALL ;  /* 0x0000000000007948 */ /* 0x000fea0003800000 */
[----:B------:R-:W4:Y:S01]  /*3b10*/  S2UR UR4, SR_CgaCtaId ;  /* 0x00000000000479c3 */ /* 0x000f220000008800 */
[----:B------:R-:W-:Y:S01]  /*3b20*/  UMOV UR41, 0x400 ;  /* 0x0000040000297882 */ /* 0x000fe20000000000 */
[----:B------:R-:W-:-:S06]  /*3b30*/  NOP ;  /* 0x0000000000007918 */ /* 0x000fcc0000000000 */
[----:B------:R-:W-:Y:S06]  /*3b40*/  BAR.ARV 0x6, 0xa0 ;  /* 0x0182800000007b1d */ /* 0x000fec0000002000 */
[----:B------:R-:W1:Y:S01]  /*3b50*/  LDCU UR6, c[0x0][0x38c] ;  /* 0x00007180ff0677ac */ /* 0x000e620008000800 */
[----:B------:R-:W-:Y:S01]  /*3b60*/  LOP3.LUT R3, R3, 0xffff, RZ, 0xc0, !PT ;  /* 0x0000ffff03037812 */ /* 0x000fe200078ec0ff */
[----:B--2---:R-:W-:Y:S01]  /*3b70*/  IMAD.MOV.U32 R9, RZ, RZ, 0x1 ;  /* 0x00000001ff097424 */ /* 0x004fe200078e00ff */
[----:B------:R-:W-:Y:S01]  /*3b80*/  LOP3.LUT R2, R2, 0xffff, RZ, 0xc0, !PT ;  /* 0x0000ffff02027812 */ /* 0x000fe200078ec0ff */
[----:B------:R-:W-:Y:S01]  /*3b90*/  IMAD.MOV.U32 R8, RZ, RZ, RZ ;  /* 0x000000ffff087224 */ /* 0x000fe200078e00ff */
[----:B------:R-:W-:Y:S01]  /*3ba0*/  R2UR UR43, R3 ;  /* 0x00000000032b72ca */ /* 0x000fe200000e0000 */
[----:B------:R-:W-:Y:S01]  /*3bb0*/  UMOV UR47, URZ ;  /* 0x000000ff002f7c82 */ /* 0x000fe20008000000 */
[----:B------:R-:W-:-:S02]  /*3bc0*/  R2UR UR65, R2 ;  /* 0x00000000024172ca */ /* 0x000fc400000e0000 */
[----:B------:R-:W-:Y:S01]  /*3bd0*/  CS2R R2, SRZ ;  /* 0x0000000000027805 */ /* 0x000fe2000001ff00 */
[----:B------:R-:W-:Y:S01]  /*3be0*/  UMOV UR38, URZ ;  /* 0x000000ff00267c82 */ /* 0x000fe20008000000 */
[----:B----4-:R-:W-:Y:S01]  /*3bf0*/  ULEA UR41, UR4, UR41, 0x18 ;  /* 0x0000002904297291 */ /* 0x010fe2000f8ec0ff */
[----:B------:R-:W-:Y:S01]  /*3c00*/  UMOV UR37, URZ ;  /* 0x000000ff00257c82 */ /* 0x000fe20008000000 */
[----:B------:R-:W-:Y:S02]  /*3c10*/  UISETP.NE.AND UP3, UPT, UR68, URZ, UPT ;  /* 0x000000ff4400728c */ /* 0x000fe4000bf65270 */
[----:B------:R-:W-:Y:S02]  /*3c20*/  UIADD3 UR5, UPT, UPT, UR41, 0x3300, URZ ;  /* 0x0000330029057890 */ /* 0x000fe4000fffe0ff */
[----:B------:R-:W-:-:S03]  /*3c30*/  UIADD3 UR4, UPT, UPT, UR41, 0x23300, URZ ;  /* 0x0002330029047890 */ /* 0x000fc6000fffe0ff */
[----:B---3--:R-:W2:Y:S01]  /*3c40*/  LDS R0, [UR41+0x170] ;  /* 0x00017029ff007984 */ /* 0x008ea20008000800 */
[----:B-1----:R-:W-:Y:S02]  /*3c50*/  UIADD3 UR6, UPT, UPT, UR6, 0x7f, URZ ;  /* 0x0000007f06067890 */ /* 0x002fe4000fffe0ff */
[----:B------:R-:W-:Y:S02]  /*3c60*/  USHF.R.U32.HI UR5, URZ, 0x4, UR5 ;  /* 0x00000004ff057899 */ /* 0x000fe40008011605 */
[----:B------:R-:W-:Y:S02]  /*3c70*/  USHF.R.S32.HI UR64, URZ, 0x1f, UR6 ;  /* 0x0000001fff407899 */ /* 0x000fe40008011406 */
[----:B------:R-:W-:Y:S02]  /*3c80*/  USHF.R.U32.HI UR4, URZ, 0x4, UR4 ;  /* 0x00000004ff047899 */ /* 0x000fe40008011604 */
[----:B------:R-:W-:Y:S02]  /*3c90*/  ULEA.HI UR64, UR64, UR6, URZ, 0x7 ;  /* 0x0000000640407291 */ /* 0x000fe4000f8f38ff */
[----:B------:R-:W-:-:S02]  /*3ca0*/  ULOP3.LUT UR5, UR5, 0x3fff, URZ, 0xc0, !UPT ;  /* 0x00003fff05057892 */ /* 0x000fc4000f8ec0ff */
[----:B------:R-:W-:Y:S02]  /*3cb0*/  USHF.R.S32.HI UR64, URZ, 0x7, UR64 ;  /* 0x00000007ff407899 */ /* 0x000fe40008011440 */
[----:B------:R-:W-:Y:S02]  /*3cc0*/  ULOP3.LUT UR45, UR4, 0x3fff, URZ, 0xc0, !UPT ;  /* 0x00003fff042d7892 */ /* 0x000fe4000f8ec0ff */
[----:B------:R-:W-:Y:S01]  /*3cd0*/  UISETP.LT.AND UP0, UPT, UR64, 0x1, UPT ;  /* 0x000000014000788c */ /* 0x000fe2000bf01270 */
[----:B------:R-:W-:Y:S01]  /*3ce0*/  UMOV UR62, 0x0 ;  /* 0x00000000003e7882 */ /* 0x000fe20000000000 */
        /* <DEDUP_REMOVED lines=9> */
[----:B------:R-:W-:-:S02]  /*3d80*/  ULOP3.LUT UR44, UR5, 0x10000, URZ, 0xfc, !UPT ;  /* 0x00010000052c7892 */ /* 0x000fc4000f8efcff */
[----:B------:R-:W-:Y:S02]  /*3d90*/  ULOP3.LUT UR45, UR45, 0x10000, URZ, 0xfc, !UPT ;  /* 0x000100002d2d7892 */ /* 0x000fe4000f8efcff */
[----:B------:R-:W-:Y:S01]  /*3da0*/  USEL UR66, UR64, 0x1, !UP0 ;  /* 0x0000000140427887 */ /* 0x000fe2000c000000 */
[----:B------:R-:W-:Y:S01]  /*3db0*/  UMOV UR52, 0x0 ;  /* 0x0000000000347882 */ /* 0x000fe20000000000 */
[----:B------:R-:W-:Y:S01]  /*3dc0*/  UMOV UR53, 0x8100010 ;  /* 0x0810001000357882 */ /* 0x000fe20000000000 */
[----:B------:R-:W-:Y:S01]  /*3dd0*/  UMOV UR50, 0x0 ;  /* 0x0000000000327882 */ /* 0x000fe20000000000 */
[----:B------:R-:W-:Y:S01]  /*3de0*/  UMOV UR51, 0x8100010 ;  /* 0x0810001000337882 */ /* 0x000fe20000000000 */
[----:B------:R-:W-:Y:S01]  /*3df0*/  UMOV UR48, 0x0 ;  /* 0x0000000000307882 */ /* 0x000fe20000000000 */
[----:B--2---:R-:W-:Y:S01]  /*3e00*/  R2UR UR67, R0 ;  /* 0x00000000004372ca */ /* 0x004fe200000e0000 */
[----:B------:R-:W-:-:S14]  /*3e10*/  UMOV UR49, 0x8100010 ;  /* 0x0810001000317882 */ /* 0x000fdc0000000000 */
.L_x_82:
[C---:B------:R-:W-:Y:S02]  /*3e20*/  LEA R0, R8.reuse, UR41, 0x3 ;  /* 0x0000002908007c11 */ /* 0x040fe4000f8e18ff */
[----:B------:R-:W-:Y:S02]  /*3e30*/  SHF.L.U32 R5, R3, 0x1f, RZ ;  /* 0x0000001f03057819 */ /* 0x000fe400000006ff */
[----:B------:R-:W-:Y:S02]  /*3e40*/  LEA R4, R8, UR41, 0x4 ;  /* 0x0000002908047c11 */ /* 0x000fe4000f8e20ff */
[----:B------:R-:W1:Y:S02]  /*3e50*/  SYNCS.PHASECHK.TRANS64.TRYWAIT P0, [R0+URZ+0xc0], R5 ;  /* 0x0000c005000075a7 */ /* 0x000e6400080011ff */
[----:B-1-3--:R-:W-:Y:S05]  /*3e60*/  @!P0 BRA `(.L_x_75) ;  /* 0x0000004800cc8947 */ /* 0x00afea0003800000 */
.L_x_167:
[----:B-1----:R-:W1:Y:S01]  /*3e70*/  LDS.128 R4, [R4+0x150] ;  /* 0x0001500004047984 */ /* 0x002e620000000c00 */
[----:B------:R-:W-:Y:S02]  /*3e80*/  VIADD R0, R0, 0xd0 ;  /* 0x000000d000007836 */ /* 0x000fe40000000000 */
[----:B------:R-:W-:Y:S01]  /*3e90*/  VIADD R8, R8, 0x1 ;  /* 0x0000000108087836 */ /* 0x000fe20000000000 */
[----:B------:R-:W-:Y:S01]  /*3ea0*/  @!PT LDS RZ, [RZ] ;  /* 0x00000000fffff984 */ /* 0x000fe20000000800 */
[----:B------:R-:W-:Y:S01]  /*3eb0*/  @!PT LDS RZ, [RZ] ;  /* 0x00000000fffff984 */ /* 0x000fe20000000800 */
[----:B------:R-:W-:Y:S01]  /*3ec0*/  @!PT LDS RZ, [RZ] ;  /* 0x00000000fffff984 */ /* 0x000fe20000000800 */
[----:B------:R-:W-:Y:S01]  /*3ed0*/  @!PT LDS RZ, [RZ] ;  /* 0x00000000fffff984 */ /* 0x000fe20000000800 */
[----:B------:R2:W-:Y:S06]  /*3ee0*/  MEMBAR.ALL.CTA ;  /* 0x0000000000007992 */ /* 0x0005ec0000008000 */
[----:B--2---:R-:W2:Y:S01]  /*3ef0*/  FENCE.VIEW.ASYNC.S ;  /* 0x00000000000073c6 */ /* 0x004ea20000000000 */
[----:B------:R-:W-:-:S04]  /*3f00*/  PRMT R0, RZ, 0x654, R0 ;  /* 0x00000654ff007816 */ /* 0x000fc80000000000 */
[----:B--2---:R2:W-:Y:S01]  /*3f10*/  SYNCS.ARRIVE.TRANS64.RED.A1T0 RZ, [R0+URZ], RZ ;  /* 0x000000ff00ff79a7 */ /* 0x0045e200081004ff */
[----:B-1----:R-:W-:Y:S01]  /*3f20*/  LOP3.LUT P1, RZ, R6, 0x1, RZ, 0xc0, !PT ;  /* 0x0000000106ff7812 */ /* 0x002fe2000782c0ff */
[----:B--2---:R-:W-:-:S12]  /*3f30*/  BRA.U UP3, `(.L_x_76) ;  /* 0x0000000503587547 */ /* 0x004fd8000b800000 */
[----:B------:R-:W1:Y:S01]  /*3f40*/  LDCU UR4, c[0x0][0x38c] ;  /* 0x00007180ff0477ac */ /* 0x000e620008000800 */
[----:B------:R-:W-:Y:S02]  /*3f50*/  PLOP3.LUT P2, PT, PT, PT, PT, 0x80, 0x8 ;  /* 0x000000000008781c */ /* 0x000fe40003f4f070 */
[----:B------:R-:W-:Y:S01]  /*3f60*/  SHF.L.U32 R5, R9, 0x1f, RZ ;  /* 0x0000001f09057819 */ /* 0x000fe200000006ff */
[----:B------:R-:W-:Y:S02]  /*3f70*/  ULEA UR46, UR47, UR41, 0x3 ;  /* 0x000000292f2e7291 */ /* 0x000fe4000f8e18ff */
[----:B------:R-:W-:Y:S02]  /*3f80*/  ULEA UR36, UR47, UR67, 0x5 ;  /* 0x000000432f247291 */ /* 0x000fe4000f8e28ff */
[----:B-1----:R-:W-:-:S06]  /*3f90*/  UISETP.GE.AND UP0, UPT, UR4, 0x1, UPT ;  /* 0x000000010400788c */ /* 0x002fcc000bf06270 */
[----:B------:R-:W-:-:S05]  /*3fa0*/  PLOP3.LUT P0, PT, PT, PT, UP0, 0x80, 0x8 ;  /* 0x000000000008781c */ /* 0x000fca0003f0f008 */
[----:B------:R-:W-:-:S08]  /*3fb0*/  @UP0 ULEA UR4, UR38, UR41, 0x3 ;  /* 0x0000002926040291 */ /* 0x000fd0000f8e18ff */
[----:B------:R-:W-:-:S04]  /*3fc0*/  @P0 SHF.L.U32 R0, R2, 0x1f, RZ ;  /* 0x0000001f02000819 */ /* 0x000fc800000006ff */
[----:B------:R1:W2:Y:S01]  /*3fd0*/  @P0 SYNCS.PHASECHK.TRANS64.TRYWAIT P2, [UR4], R0 ;  /* 0x00000000ff0005a7 */ /* 0x0002a20008041104 */
[----:B------:R-:W3:Y:S02]  /*3fe0*/  SYNCS.PHASECHK.TRANS64.TRYWAIT P0, [UR46+0x100], R5 ;  /* 0x00010005ff0075a7 */ /* 0x000ee4000800112e */
[----:B-123--:R-:W-:Y:S05]  /*3ff0*/  @!P0 BRA `(.L_x_77) ;  /* 0x00000048007c8947 */ /* 0x00efea0003800000 */
.L_x_169:
[----:B------:R-:W-:Y:S01]  /*4000*/  UMOV UR42, UR37 ;  /* 0x00000025002a7c82 */ /* 0x000fe20008000000 */
[----:B------:R-:W-:Y:S05]  /*4010*/  BRA.U !UP0, `(.L_x_78) ;  /* 0x0000000508107547 */ /* 0x000fea000b800000 */
[----:B------:R-:W-:Y:S02]  /*4020*/  UIADD3 UR42, UPT, UPT, UR66, UR37, URZ ;  /* 0x00000025422a7290 */ /* 0x000fe4000fffe0ff */
[----:B------:R-:W-:Y:S01]  /*4030*/  UPLOP3.LUT UP2, UPT, UPT, UPT, UPT, 0x40, 0x4 ;  /* 0x000000000004789c */ /* 0x000fe20003f4e870 */
[----:B------:R-:W-:Y:S01]  /*4040*/  UMOV UR39, UR64 ;  /* 0x0000004000277c82 */ /* 0x000fe20008000000 */
[----:B------:R-:W-:-:S09]  /*4050*/  UMOV UR5, UR38 ;  /* 0x0000002600057c82 */ /* 0x000fd20008000000 */
.L_x_81:
[----:B------:R-:W-:Y:S01]  /*4060*/  ULEA UR7, UR5, UR41, 0x3 ;  /* 0x0000002905077291 */ /* 0x000fe2000f8e18ff */
[----:B--23--:R-:W-:Y:S11]  /*4070*/  @P2 BRA `(.L_x_79) ;  /* 0x00000000000c2947 */ /* 0x00cff60003800000 */
[----:B-1----:R-:W-:Y:S04]  /*4080*/  SHF.L.U32 R5, R2, 0x1f, RZ ;  /* 0x0000001f02057819 */ /* 0x002fe800000006ff */
[----:B------:R-:W1:Y:S02]  /*4090*/  SYNCS.PHASECHK.TRANS64.TRYWAIT P0, [UR7], R5 ;  /* 0x00000005ff0075a7 */ /* 0x000e640008001107 */
[----:B-1----:R-:W-:Y:S05]  /*40a0*/  @!P0 BRA `(.L_x_80) ;  /* 0x0000004800688947 */ /* 0x002fea0003800000 */
.L_x_79:
[----:B------:R-:W-:Y:S01]  /*40b0*/  UISETP.NE.AND UP0, UPT, UR39, 0x1, UPT ;  /* 0x000000012700788c */ /* 0x000fe2000bf05270 */
[----:B------:R-:W-:Y:S01]  /*40c0*/  PLOP3.LUT P2, PT, PT, PT, PT, 0x80, 0x8 ;  /* 0x000000000008781c */ /* 0x000fe20003f4f070 */
[----:B------:R-:W-:Y:S02]  /*40d0*/  UIADD3 UR4, UPT, UPT, UR5, 0x1, URZ ;  /* 0x0000000105047890 */ /* 0x000fe4000fffe0ff */
[----:B------:R-:W-:Y:S02]  /*40e0*/  UIADD3 UR40, UPT, UPT, UR7, 0x40, URZ ;  /* 0x0000004007287890 */ /* 0x000fe4000fffe0ff */
[----:B------:R-:W-:Y:S01]  /*40f0*/  UISETP.NE.AND UP1, UPT, UR4, 0x8, UPT ;  /* 0x000000080400788c */ /* 0x000fe2000bf25270 */
[----:B------:R-:W-:Y:S01]  /*4100*/  PLOP3.LUT P0, PT, PT, PT, UP0, 0x80, 0x8 ;  /* 0x000000000008781c */ /* 0x000fe20003f0f008 */
[----:B------:R-:W-:Y:S02]  /*4110*/  UIADD3 UR37, UPT, UPT, UR37, 0x1, URZ ;  /* 0x0000000125257890 */ /* 0x000fe4000fffe0ff */
[----:B------:R-:W-:Y:S02]  /*4120*/  USEL UR6, URZ, 0x1, UP1 ;  /* 0x00000001ff067887 */ /* 0x000fe40008800000 */
[----:B------:R-:W-:Y:S02]  /*4130*/  USEL UR38, UR4, URZ, UP1 ;  /* 0x000000ff04267287 */ /* 0x000fe40008800000 */
[----:B------:R-:W-:Y:S02]  /*4140*/  UIADD3 UR39, UPT, UPT, UR39, -0x1, URZ ;  /* 0xffffffff27277890 */ /* 0x000fe4000fffe0ff */
[----:B------:R-:W-:Y:S01]  /*4150*/  @UP0 ULEA UR4, UR38, UR41, 0x3 ;  /* 0x0000002926040291 */ /* 0x000fe2000f8e18ff */
[----:B------:R-:W-:Y:S01]  /*4160*/  LOP3.LUT R2, R2, UR6, RZ, 0x3c, !PT ;  /* 0x0000000602027c12 */ /* 0x000fe2000f8e3cff */
[----:B------:R-:W-:Y:S02]  /*4170*/  ULEA UR6, UR5, UR45, 0x9 ;  /* 0x0000002d05067291 */ /* 0x000fe4000f8e48ff */
[----:B------:R-:W-:Y:S01]  /*4180*/  UISETP.NE.AND UP0, UPT, UR37, UR42, UPT ;  /* 0x0000002a2500728c */ /* 0x000fe2000bf05270 */
[----:B-1----:R-:W-:Y:S01]  /*4190*/  @P0 SHF.L.U32 R0, R2, 0x1f, RZ ;  /* 0x0000001f02000819 */ /* 0x002fe200000006ff */
[----:B------:R-:W-:Y:S02]  /*41a0*/  UIADD3 UR34, UPT, UPT, UR6, 0x2, URZ ;  /* 0x0000000206227890 */ /* 0x000fe4000fffe0ff */
[----:B------:R-:W-:Y:S01]  /*41b0*/  UIADD3 UR30, UPT, UPT, UR6, 0x4, URZ ;  /* 0x00000004061e7890 */ /* 0x000fe2000fffe0ff */
[----:B------:R2:W3:Y:S01]  /*41c0*/  @P0 SYNCS.PHASECHK.TRANS64.TRYWAIT P2, [UR4], R0 ;  /* 0x00000000ff0005a7 */ /* 0x0004e20008041104 */
[----:B------:R-:W-:Y:S02]  /*41d0*/  ULEA UR4, UR5, UR44, 0xa ;  /* 0x0000002c05047291 */ /* 0x000fe4000f8e50ff */
[----:B------:R-:W-:Y:S02]  /*41e0*/  UIADD3 UR26, UPT, UPT, UR6, 0x6, URZ ;  /* 0x00000006061a7890 */ /* 0x000fe4000fffe0ff */
        /* <DEDUP_REMOVED lines=10> */
[----:B------:R-:W-:Y:S01]  /*4290*/  UIADD3 UR8, UPT, UPT, UR4, 0x206, URZ ;  /* 0x0000020604087890 */ /* 0x000fe2000fffe0ff */
[----:B------:R-:W-:Y:S01]  /*42a0*/  UMOV UR7, 0x40004040 ;  /* 0x4000404000077882 */ /* 0x000fe20000000000 */
[----:B------:R-:W-:Y:S01]  /*42b0*/  UMOV UR5, 0x40004040 ;  /* 0x4000404000057882 */ /* 0x000fe20000000000 */
[----:B------:R-:W-:Y:S01]  /*42c0*/  UMOV UR35, 0x40004040 ;  /* 0x4000404000237882 */ /* 0x000fe20000000000 */
[----:B------:R1:W-:Y:S01]  /*42d0*/  UTCHMMA.2CTA gdesc[UR4], gdesc[UR6], tmem[UR36], tmem[UR62], idesc[UR63], UP2 ;  /* 0x00ff3e06040075ea */ /* 0x0003e20009200024 */
[----:B------:R-:W-:Y:S01]  /*42e0*/  UPLOP3.LUT UP2, UPT, UPT, UPT, UPT, 0x80, 0x8 ;  /* 0x000000000008789c */ /* 0x000fe20003f4f070 */
[----:B------:R-:W-:Y:S01]  /*42f0*/  UMOV UR33, 0x40004040 ;  /* 0x4000404000217882 */ /* 0x000fe20000000000 */
[----:B------:R-:W-:Y:S01]  /*4300*/  UMOV UR31, 0x40004040 ;  /* 0x40004040001f7882 */ /* 0x000fe20000000000 */
[----:B------:R2:W-:Y:S01]  /*4310*/  UTCHMMA.2CTA gdesc[UR32], gdesc[UR34], tmem[UR36], tmem[UR60], idesc[UR61], UPT ;  /* 0x00ff3c22200075ea */ /* 0x0005e2000ba00024 */
        /* <DEDUP_REMOVED lines=14> */
[----:B------:R-:W-:Y:S01]  /*4400*/  UMOV UR9, 0x40004040 ;  /* 0x4000404000097882 */ /* 0x000fe20000000000 */
[----:B------:R2:W-:Y:S01]  /*4410*/  UTCHMMA.2CTA gdesc[UR12], gdesc[UR14], tmem[UR36], tmem[UR50], idesc[UR51], UPT ;  /* 0x00ff320e0c0075ea */ /* 0x0005e2000ba00024 */
[----:B------:R2:W-:Y:S01]  /*4420*/  UTCHMMA.2CTA gdesc[UR8], gdesc[UR10], tmem[UR36], tmem[UR48], idesc[UR49], UPT ;  /* 0x00ff300a080075ea */ /* 0x0005e2000ba00024 */
[----:B------:R2:W-:Y:S01]  /*4430*/  UTCBAR.2CTA.MULTICAST [UR40], URZ, UR43 ;  /* 0x000000ff280073e9 */ /* 0x0005e2000820082b */
[----:B-1----:R-:W-:Y:S01]  /*4440*/  UMOV UR5, UR38 ;  /* 0x0000002600057c82 */ /* 0x002fe20008000000 */
[----:B------:R-:W-:Y:S05]  /*4450*/  BRA.U UP0, `(.L_x_81) ;  /* 0xfffffffd00007547 */ /* 0x000fea000b83ffff */
.L_x_78:
[----:B------:R-:W-:Y:S01]  /*4460*/  UIADD3 UR4, UPT, UPT, UR46, 0xe0, URZ ;  /* 0x000000e02e047890 */ /* 0x000fe2000fffe0ff */
[----:B------:R-:W-:-:S08]  /*4470*/  UMOV UR37, UR42 ;  /* 0x0000002a00257c82 */ /* 0x000fd00008000000 */
[----:B------:R4:W-:Y:S01]  /*4480*/  UTCBAR.2CTA.MULTICAST [UR4], URZ, UR65 ;  /* 0x000000ff040073e9 */ /* 0x0009e20008200841 */
[----:B------:R-:W-:Y:S02]  /*4490*/  NOP ;  /* 0x0000000000007918 */ /* 0x000fe40000000000 */
.L_x_76:
[----:B----4-:R-:W-:Y:S01]  /*44a0*/  UIADD3 UR4, UPT, UPT, UR47, 0x1, URZ ;  /* 0x000000012f047890 */ /* 0x010fe2000fffe0ff */
[----:B------:R-:W-:-:S03]  /*44b0*/  ISETP.NE.AND P0, PT, R8, 0x2, PT ;  /* 0x000000020800780c */ /* 0x000fc60003f05270 */
[----:B------:R-:W-:Y:S01]  /*44c0*/  UISETP.NE.AND UP0, UPT, UR4, 0x4, UPT ;  /* 0x000000040400788c */ /* 0x000fe2000bf05270 */
[----:B-12---:R-:W-:Y:S02]  /*44d0*/  SEL R0, RZ, 0x1, P0 ;  /* 0x00000001ff007807 */ /* 0x006fe40000000000 */
[----:B------:R-:W-:Y:S01]  /*44e0*/  SEL R8, R8, RZ, P0 ;  /* 0x000000ff08087207 */ /* 0x000fe20000000000 */
[----:B------:R-:W-:Y:S01]  /*44f0*/  USEL UR5, URZ, 0x1, UP0 ;  /* 0x00000001ff057887 */ /* 0x000fe20008000000 */
[----:B------:R-:W-:Y:S01]  /*4500*/  LOP3.LUT R3, R3, R0, RZ, 0x3c, !PT ;  /* 0x0000000003037212 */ /* 0x000fe200078e3cff */
[----:B------:R-:W-:-:S04]  /*4510*/  USEL UR47, UR4, URZ, UP0 ;  /* 0x000000ff042f7287 */ /* 0x000fc80008000000 */
[----:B------:R-:W-:Y:S01]  /*4520*/  LOP3.LUT R9, R9, UR5, RZ, 0x3c, !PT ;  /* 0x0000000509097c12 */ /* 0x000fe2000f8e3cff */
[----:B------:R-:W-:Y:S07]  /*4530*/  @P1 BRA `(.L_x_82) ;  /* 0xfffffff800381947 */ /* 0x000fee000383ffff */
[----:B------:R-:W1:Y:S01]  /*4540*/  S2UR UR8, SR_CgaCtaId ;  /* 0x00000000000879c3 */ /* 0x000e620000008800 */
[----:B------:R-:W-:Y:S01]  /*4550*/  ELECT P0, URZ, PT ;  /* 0x0000000000ff782f */ /* 0x000fe20003800000 */
[----:B------:R-:W-:Y:S01]  /*4560*/  HFMA2 R0, -RZ, RZ, 0, 5.9604644775390625e-08 ;  /* 0x00000001ff007431 */ /* 0x000fe200000001ff */
[----:B------:R-:W-:-:S05]  /*4570*/  UMOV UR4, 0x40 ;  /* 0x0000004000047882 */ /* 0x000fca0000000000 */
[----:B------:R-:W-:Y:S01]  /*4580*/  UVIRTCOUNT.DEALLOC.SMPOOL 0x80 ;  /* 0x000000800000784c */ /* 0x000fe20000000000 */
[----:B------:R-:W-:Y:S02]  /*4590*/  UISETP.NE.AND UP1, UPT, UR68, URZ, UPT ;  /* 0x000000ff4400728c */ /* 0x000fe4000bf25270 */
[----:B-1----:R-:W-:-:S09]  /*45a0*/  ULEA UR8, UR8, UR4, 0x18 ;  /* 0x0000000408087291 */ /* 0x002fd2000f8ec0ff */
[----:B------:R1:W-:Y:S01]  /*45b0*/  @P0 STS.U8 [UR8+0x1c], R0 ;  /* 0x00001c00ff000988 */ /* 0x0003e20008000008 */
[----:B------:R-:W-:Y:S05]  /*45c0*/  BRA.U UP1, `(.L_x_83) ;  /* 0x0000000101a07547 */ /* 0x000fea000b800000 */
[----:B------:R-:W-:Y:S01]  /*45d0*/  UIADD3 UR7, UPT, UPT, UR41, 0x100, URZ ;  /* 0x0000010029077890 */ /* 0x000fe2000fffe0ff */
[----:B------:R-:W-:-:S03]  /*45e0*/  SHF.L.U32 R3, R9, 0x1f, RZ ;  /* 0x0000001f09037819 */ /* 0x000fc600000006ff */
[----:B------:R-:W-:-:S09]  /*45f0*/  ULEA UR4, UR47, UR7, 0x3 ;  /* 0x000000072f047291 */ /* 0x000fd2000f8e18ff */
[----:B------:R-:W2:Y:S02]  /*4600*/  SYNCS.PHASECHK.TRANS64.TRYWAIT P0, [UR4], R3 ;  /* 0x00000003ff0075a7 */ /* 0x000ea40008001104 */
[----:B--2---:R-:W-:Y:S05]  /*4610*/  @!P0 BRA `(.L_x_84) ;  /* 0x0000004400248947 */ /* 0x004fea0003800000 */
.L_x_172:
        /* <DEDUP_REMOVED lines=9> */
.L_x_174:
        /* <DEDUP_REMOVED lines=9> */
.L_x_176:
[----:B------:R-:W-:-:S04]  /*4740*/  UIADD3 UR4, UPT, UPT, UR4, 0x1, URZ ;  /* 0x0000000104047890 */ /* 0x000fc8000fffe0ff */
[----:B------:R-:W-:-:S04]  /*4750*/  UISETP.NE.AND UP0, UPT, UR4, 0x4, UPT ;  /* 0x000000040400788c */ /* 0x000fc8000bf05270 */
[----:B------:R-:W-:Y:S02]  /*4760*/  USEL UR5, URZ, 0x1, UP0 ;  /* 0x00000001ff057887 */ /* 0x000fe40008000000 */
[----:B------:R-:W-:-:S04]  /*4770*/  USEL UR4, UR4, URZ, UP0 ;  /* 0x000000ff04047287 */ /* 0x000fc80008000000 */
[----:B------:R-:W-:Y:S01]  /*4780*/  ULEA UR4, UR4, UR7, 0x3 ;  /* 0x0000000704047291 */ /* 0x000fe2000f8e18ff */
[----:B-1----:R-:W-:-:S04]  /*4790*/  LOP3.LUT R3, R2, UR5, RZ, 0x3c, !PT ;  /* 0x0000000502037c12 */ /* 0x002fc8000f8e3cff */
[----:B------:R-:W-:Y:S01]  /*47a0*/  SHF.L.U32 R3, R3, 0x1f, RZ ;  /* 0x0000001f03037819 */ /* 0x000fe200000006ff */
[----:B------:R-:W-:-:S04]  /*47b0*/  IMAD.U32 R0, RZ, RZ, UR4 ;  /* 0x00000004ff007e24 */ /* 0x000fc8000f8e00ff */
[----:B------:R1:W2:Y:S03]  /*47c0*/  SYNCS.PHASECHK.TRANS64.TRYWAIT P0, [R0+URZ], R3 ;  /* 0x00000003000075a7 */ /* 0x0002a600080011ff */
[----:B--2---:R-:W-:Y:S05]  /*47d0*/  @!P0 NANOSLEEP.SYNCS 0x989680 ;  /* 0x009896800000895d */ /* 0x004fea0003900000 */
[----:B------:R-:W2:Y:S02]  /*47e0*/  @!P0 SYNCS.PHASECHK.TRANS64 P0, [R0+URZ], R3 ;  /* 0x00000003000085a7 */ /* 0x000ea400080010ff */
[----:B--2---:R-:W-:Y:S05]  /*47f0*/  @P0 BRA `(.L_x_87) ;  /* 0x0000000000200947 */ /* 0x004fea0003800000 */
.L_x_88:
[----:B--2---:R2:W4:Y:S02]  /*4800*/  SYNCS.PHASECHK.TRANS64.TRYWAIT P0, [R0+URZ], R3 ;  /* 0x00000003000075a7 */ /* 0x00452400080011ff */
[----:B----4-:R-:W-:Y:S05]  /*4810*/  @!P0 NANOSLEEP.SYNCS 0x989680 ;  /* 0x009896800000895d */ /* 0x010fea0003900000 */
[----:B------:R-:W4:Y:S02]  /*4820*/  @!P0 SYNCS.PHASECHK.TRANS64 P0, [R0+URZ], R3 ;  /* 0x00000003000085a7 */ /* 0x000f2400080010ff */
[----:B----4-:R-:W-:Y:S05]  /*4830*/  @!P0 BRA `(.L_x_88) ;  /* 0xfffffffc00f08947 */ /* 0x010fea000383ffff */
[----:B------:R-:W-:Y:S05]  /*4840*/  BRA `(.L_x_87) ;  /* 0x00000000000c7947 */ /* 0x000fea0003800000 */
.L_x_83:
[----:B------:R-:W-:-:S04]  /*4850*/  UIADD3 UR4, UPT, UPT, UR41, 0x140, URZ ;  /* 0x0000014029047890 */ /* 0x000fc8000fffe0ff */
[----:B------:R-:W-:-:S09]  /*4860*/  UPRMT UR4, UR69, 0x654, UR4 ;  /* 0x0000065445047896 */ /* 0x000fd20008000004 */
[----:B------:R-:W-:Y:S03]  /*4870*/  SYNCS.ARRIVE.TRANS64.RED.A1T0 RZ, [UR4], RZ ;  /* 0x000000ffffff79a7 */ /* 0x000fe60008100404 */
.L_x_87:
[----:B-12---:R-:W-:Y:S01]  /*4880*/  SHF.L.U32 R3, RZ, 0x1f, RZ ;  /* 0x0000001fff037819 */ /* 0x006fe200000006ff */
[----:B------:R-:W-:Y:S01]  /*4890*/  UIADD3 UR4, UPT, UPT, UR41, 0x140, URZ ;  /* 0x0000014029047890 */ /* 0x000fe2000fffe0ff */
[----:B------:R-:W-:Y:S02]  /*48a0*/  PLOP3.LUT P0, PT, PT, PT, UP1, 0x80, 0x8 ;  /* 0x000000000008781c */ /* 0x000fe40003f0f018 */
[----:B------:R-:W1:Y:S02]  /*48b0*/  SYNCS.PHASECHK.TRANS64.TRYWAIT P1, [UR41+0x140], R3 ;  /* 0x00014003ff0075a7 */ /* 0x000e640008021129 */
[----:B-1----:R-:W-:Y:S09]  /*48c0*/  @!P1 BRA `(.L_x_89) ;  /* 0x0000004000c09947 */ /* 0x002ff20003800000 */
.L_x_178:
[----:B------:R-:W-:Y:S01]  /*48d0*/  @!UP1 UPRMT UR4, UR69, 0x654, UR4 ;  /* 0x0000065445049896 */ /* 0x000fe20008000004 */
[----:B------:R-:W-:Y:S01]  /*48e0*/  UMOV UR5, 0xffff ;  /* 0x0000ffff00057882 */ /* 0x000fe20000000000 */
[----:B------:R-:W-:-:S07]  /*48f0*/  UMOV UR6, 0x1 ;  /* 0x0000000100067882 */ /* 0x000fce0000000000 */
[----:B------:R-:W-:Y:S01]  /*4900*/  @!P0 SYNCS.ARRIVE.TRANS64.RED.A1T0 RZ, [UR4], RZ ;  /* 0x000000ffffff89a7 */ /* 0x000fe20008100404 */
[----:B------:R-:W-:Y:S01]  /*4910*/  NOP ;  /* 0x0000000000007918 */ /* 0x000fe20000000000 */
[----:B-1----:R-:W1:Y:S01]  /*4920*/  LDS R0, [UR8+0x14] ;  /* 0x00001408ff007984 */ /* 0x002e620008000800 */
[----:B------:R-:W-:-:S04]  /*4930*/  ULOP3.LUT UR4, UR67, 0xffff, URZ, 0xc0, !UPT ;  /* 0x0000ffff43047892 */ /* 0x000fc8000f8ec0ff */
[----:B------:R-:W-:-:S04]  /*4940*/  USHF.R.U32.HI UR4, URZ, 0x5, UR4 ;  /* 0x00000005ff047899 */ /* 0x000fc80008011604 */
[----:B------:R-:W-:Y:S02]  /*4950*/  USHF.L.U32 UR5, UR5, UR4, URZ ;  /* 0x0000000405057299 */ /* 0x000fe400080006ff */
[----:B------:R-:W-:-:S04]  /*4960*/  USHF.L.U32 UR4, UR6, UR4, URZ ;  /* 0x0000000406047299 */ /* 0x000fc800080006ff */
[----:B-1----:R-:W-:-:S04]  /*4970*/  LOP3.LUT R0, R0, UR5, RZ, 0xc0, !PT ;  /* 0x0000000500007c12 */ /* 0x002fc8000f8ec0ff */
[----:B------:R-:W-:-:S13]  /*4980*/  ISETP.NE.AND P0, PT, R0, UR5, PT ;  /* 0x0000000500007c0c */ /* 0x000fda000bf05270 */
[----:B------:R-:W-:Y:S05]  /*4990*/  @P0 BRA `(.L_x_90) ;  /* 0x0000000000580947 */ /* 0x000fea0003800000 */
[----:B------:R-:W1:Y:S02]  /*49a0*/  LDS R0, [UR8+0x18] ;  /* 0x00001808ff007984 */ /* 0x000e640008000800 */
[----:B-1----:R-:W-:-:S04]  /*49b0*/  LOP3.LUT R0, R0, UR4, RZ, 0xc0, !PT ;  /* 0x0000000400007c12 */ /* 0x002fc8000f8ec0ff */
[----:B------:R-:W-:-:S13]  /*49c0*/  ISETP.NE.AND P0, PT, R0, UR4, PT ;  /* 0x0000000400007c0c */ /* 0x000fda000bf05270 */
[----:B------:R-:W-:Y:S05]  /*49d0*/  @P0 BRA `(.L_x_91) ;  /* 0x00000000003c0947 */ /* 0x000fea0003800000 */
[----:B------:R-:W1:Y:S01]  /*49e0*/  S2R R2, SR_LANEID ;  /* 0x0000000000027919 */ /* 0x000e620000000000 */
[----:B------:R-:W-:Y:S01]  /*49f0*/  ULOP3.LUT UR5, URZ, UR5, URZ, 0x33, !UPT ;  /* 0x00000005ff057292 */ /* 0x000fe2000f8e33ff */
[----:B------:R-:W-:Y:S01]  /*4a00*/  LOP3.LUT R4, RZ, UR4, RZ, 0x33, !PT ;  /* 0x00000004ff047c12 */ /* 0x000fe2000f8e33ff */
[----:B------:R-:W-:Y:S02]  /*4a10*/  VOTEU.ANY UR4, UPT, PT ;  /* 0x0000000000047886 */ /* 0x000fe400038e0100 */
[----:B------:R-:W-:Y:S01]  /*4a20*/  UFLO.U32 UR4, UR4 ;  /* 0x00000004000472bd */ /* 0x000fe200080e0000 */
[----:B------:R-:W2:Y:S01]  /*4a30*/  REDUX UR6, R4 ;  /* 0x00000000040673c4 */ /* 0x000ea20000000000 */
[----:B------:R-:W-:-:S06]  /*4a40*/  IMAD.U32 R0, RZ, RZ, UR5 ;  /* 0x00000005ff007e24 */ /* 0x000fcc000f8e00ff */
[----:B------:R4:W-:Y:S01]  /*4a50*/  UTCATOMSWS.AND URZ, UR5 ;  /* 0x0000000500ff79e3 */ /* 0x0009e20008000000 */
[----:B------:R-:W3:Y:S01]  /*4a60*/  REDUX UR7, R0 ;  /* 0x00000000000773c4 */ /* 0x000ee20000000000 */
[----:B-1----:R-:W-:Y:S01]  /*4a70*/  ISETP.EQ.U32.AND P0, PT, R2, UR4, PT ;  /* 0x0000000402007c0c */ /* 0x002fe2000bf02070 */
[----:B--2---:R-:W-:Y:S01]  /*4a80*/  IMAD.U32 R2, RZ, RZ, UR6 ;  /* 0x00000006ff027e24 */ /* 0x004fe2000f8e00ff */
[----:B---3--:R-:W-:-:S11]  /*4a90*/  MOV R3, UR7 ;  /* 0x0000000700037c02 */ /* 0x008fd60008000f00 */
[----:B------:R4:W-:Y:S04]  /*4aa0*/  @P0 ATOMS.AND RZ, [UR8+0x14], R3 ;  /* 0x00001403ffff098c */ /* 0x0009e8000a800008 */
[----:B------:R4:W-:Y:S01]  /*4ab0*/  @P0 ATOMS.AND RZ, [UR8+0x18], R2 ;  /* 0x00001802ffff098c */ /* 0x0009e2000a800008 */
[----:B------:R-:W-:Y:S05]  /*4ac0*/  BRA `(.L_x_92) ;  /* 0x0000000000147947 */ /* 0x000fea0003800000 */
.L_x_91:
[----:B------:R-:W-:Y:S02]  /*4ad0*/  MOV R2, 0x4af0 ;  /* 0x00004af000027802 */ /* 0x000fe40000000f00 */
[----:B---3-5:R-:W-:Y:S05]  /*4ae0*/  CALL.REL.NOINC `($__internal_0_$__cuda_sm10x_tcgen05_guardrail_trap_col_being_dealloced_not_returned_by_alloc) ;  /* 0x00000044002c7944 */ /* 0x028fea0003c00000 */
[----:B------:R-:W-:Y:S05]  /*4af0*/  BRA `(.L_x_92) ;  /* 0x0000000000087947 */ /* 0x000fea0003800000 */
.L_x_90:
[----:B------:R-:W-:Y:S02]  /*4b00*/  MOV R2, 0x4b20 ;  /* 0x00004b2000027802 */ /* 0x000fe40000000f00 */
[----:B---3-5:R-:W-:Y:S05]  /*4b10*/  CALL.REL.NOINC `($__internal_2_$__cuda_sm10x_tcgen05_guardrail_trap_unallocated_columns_being_dealloced) ;  /* 0x0000004400387944 */ /* 0x028fea0003c00000 */
.L_x_92:
[----:B------:R-:W-:Y:S01]  /*4b20*/  NOP ;  /* 0x0000000000007918 */ /* 0x000fe20000000000 */
[----:B----4-:R-:W-:Y:S05]  /*4b30*/  EXIT ;  /* 0x000000000000794d */ /* 0x010fea0003800000 */
.L_x_63:
[----:B------:R-:W-:-:S09]  /*4b40*/  UISETP.NE.OR UP0, UPT, UR22, 0x3, !UP4 ;  /* 0x000000031600788c */ /* 0x000fd2000e705670 */
[----:B------:R-:W-:Y:S05]  /*4b50*/  BRA.U UP0, `(.L_x_93) ;  /* 0x00000011002c7547 */ /* 0x000fea000b800000 */
[----:B------:R-:W2:Y:S01]  /*4b60*/  LDCU UR37, c[0x0][0x370] ;  /* 0x00006e00ff2577ac */ /* 0x000ea20008000800 */
[----:B------:R-:W3:Y:S01]  /*4b70*/  LDC.64 R16, c[0x0][0x348] ;  /* 0x0000d200ff107b82 */ /* 0x000ee20000000a00 */
[----:B------:R-:W-:Y:S02]  /*4b80*/  HFMA2 R13, -RZ, RZ, 0, 0 ;  /* 0x00000000ff0d7431 */ /* 0x000fe400000001ff */
[----:B------:R-:W-:Y:S01]  /*4b90*/  IMAD.MOV.U32 R15, RZ, RZ, 0x1 ;  /* 0x00000001ff0f7424 */ /* 0x000fe200078e00ff */
[----:B------:R-:W2:Y:S01]  /*4ba0*/  LDCU.128 UR32, c[0x0][0xb10] ;  /* 0x00016200ff2077ac */ /* 0x000ea20008000c00 */
[----:B------:R-:W-:Y:S01]  /*4bb0*/  IMAD.MOV.U32 R14, RZ, RZ, RZ ;  /* 0x000000ffff0e7224 */ /* 0x000fe200078e00ff */
[----:B------:R-:W-:Y:S01]  /*4bc0*/  MOV R7, 0x1000 ;  /* 0x0000100000077802 */ /* 0x000fe20000000f00 */
[----:B------:R-:W4:Y:S01]  /*4bd0*/  LDCU UR31, c[0x0][0x374] ;  /* 0x00006e80ff1f77ac */ /* 0x000f220008000800 */
[----:B------:R-:W1:Y:S01]  /*4be0*/  LDC.64 R2, c[0x0][0x888] ;  /* 0x00022200ff027b82 */ /* 0x000e620000000a00 */
[----:B------:R-:W4:Y:S01]  /*4bf0*/  LDCU UR15, c[0x0][0xb0c] ;  /* 0x00016180ff0f77ac */ /* 0x000f220008000800 */
[----:B------:R-:W4:Y:S06]  /*4c00*/  LDCU UR41, c[0x0][0xb20] ;  /* 0x00016400ff2977ac */ /* 0x000f2c0008000800 */
[----:B------:R-:W1:Y:S01]  /*4c10*/  LDC.64 R4, c[0x0][0x890] ;  /* 0x00022400ff047b82 */ /* 0x000e620000000a00 */
[----:B------:R-:W3:Y:S01]  /*4c20*/  LDCU UR4, c[0x0][0xb30] ;  /* 0x00016600ff0477ac */ /* 0x000ee20008000800 */
[----:B--2---:R-:W-:-:S02]  /*4c30*/  UIMAD.WIDE.U32 UR6, UR37, UR32, URZ ;  /* 0x00000020250672a5 */ /* 0x004fc4000f8e00ff */
[----:B----4-:R-:W-:Y:S01]  /*4c40*/  UIMAD.WIDE.U32 UR8, UR31, UR35, URZ ;  /* 0x000000231f0872a5 */ /* 0x010fe2000f8e00ff */
[----:B------:R-:W-:Y:S01]  /*4c50*/  UMOV UR29, 0x400 ;  /* 0x00000400001d7882 */ /* 0x000fe20000000000 */
[----:B------:R-:W-:-:S03]  /*4c60*/  UPLOP3.LUT UP3, UPT, UPT, UPT, UPT, 0x40, 0x4 ;  /* 0x000000000004789c */ /* 0x000fc60003f6e870 */
[----:B------:R-:W-:Y:S01]  /*4c70*/  UMOV UR6, UR7 ;  /* 0x0000000700067c82 */ /* 0x000fe20008000000 */
[----:B------:R-:W-:Y:S01]  /*4c80*/  UISETP.GE.AND UP0, UPT, UR42, 0x1, UPT ;  /* 0x000000012a00788c */ /* 0x000fe2000bf06270 */
[----:B------:R-:W-:Y:S01]  /*4c90*/  UMOV UR38, UR9 ;  /* 0x0000000900267c82 */ /* 0x000fe20008000000 */
[----:B------:R-:W-:Y:S01]  /*4ca0*/  UISETP.NE.AND UP4, UPT, UR42, 0x1, UPT ;  /* 0x000000012a00788c */ /* 0x000fe2000bf85270 */
[----:B------:R-:W2:Y:S01]  /*4cb0*/  LDCU.64 UR22, c[0x0][0xb28] ;  /* 0x00016500ff1677ac */ /* 0x000ea20008000a00 */
[----:B------:R-:W-:Y:S02]  /*4cc0*/  ULEA UR29, UR55, UR29, 0x18 ;  /* 0x0000001d371d7291 */ /* 0x000fe4000f8ec0ff */
[----:B------:R-:W-:Y:S02]  /*4cd0*/  UISETP.NE.AND UP6, UPT, UR15, 0x1, UPT ;  /* 0x000000010f00788c */ /* 0x000fe4000bfc5270 */
[----:B------:R-:W-:Y:S02]  /*4ce0*/  UISETP.NE.AND UP5, UPT, UR34, 0x1, UPT ;  /* 0x000000012200788c */ /* 0x000fe4000bfa5270 */
[----:B------:R-:W-:-:S02]  /*4cf0*/  USHF.R.U32.HI UR39, URZ, UR33, UR6 ;  /* 0x00000021ff277299 */ /* 0x000fc40008011606 */
[----:B------:R-:W-:Y:S02]  /*4d00*/  USHF.R.U32.HI UR38, URZ, UR41, UR38 ;  /* 0x00000029ff267299 */ /* 0x000fe40008011626 */
[----:B---3--:R-:W-:Y:S01]  /*4d10*/  UISETP.NE.AND UP2, UPT, UR4, 0x1, UPT ;  /* 0x000000010400788c */ /* 0x008fe2000bf45270 */
[----:B------:R-:W-:-:S10]  /*4d20*/  UMOV UR12, URZ ;  /* 0x000000ff000c7c82 */ /* 0x000fd40008000000 */
.L_x_102:
[C---:B------:R-:W-:Y:S02]  /*4d30*/  LEA R12, R14.reuse, UR29, 0x3 ;  /* 0x0000001d0e0c7c11 */ /* 0x040fe4000f8e18ff */
[----:B------:R-:W-:Y:S02]  /*4d40*/  SHF.L.U32 R9, R13, 0x1f, RZ ;  /* 0x0000001f0d097819 */ /* 0x000fe400000006ff */
[----:B------:R-:W-:Y:S02]  /*4d50*/  LEA R10, R14, UR29, 0x4 ;  /* 0x0000001d0e0a7c11 */ /* 0x000fe4000f8e20ff */
[----:B------:R-:W3:Y:S02]  /*4d60*/  SYNCS.PHASECHK.TRANS64.TRYWAIT P0, [R12+URZ+0xc0], R9 ;  /* 0x0000c0090c0075a7 */ /* 0x000ee400080011ff */
[----:B---34-:R-:W-:Y:S05]  /*4d70*/  @!P0 BRA `(.L_x_94) ;  /* 0x0000003c00ac8947 */ /* 0x018fea0003800000 */
.L_x_179:
[----:B---3--:R-:W3:Y:S01]  /*4d80*/  LDS.128 R8, [R10+0x150] ;  /* 0x000150000a087984 */ /* 0x008ee20000000c00 */
[----:B------:R-:W-:Y:S01]  /*4d90*/  UISETP.GE.AND UP0, UPT, UR42, 0x1, UPT ;  /* 0x000000012a00788c */ /* 0x000fe2000bf06270 */
[----:B------:R-:W-:Y:S01]  /*4da0*/  @!PT LDS RZ, [RZ] ;  /* 0x00000000fffff984 */ /* 0x000fe20000000800 */
[----:B------:R-:W-:Y:S01]  /*4db0*/  @!PT LDS RZ, [RZ] ;  /* 0x00000000fffff984 */ /* 0x000fe20000000800 */
[----:B------:R-:W-:Y:S01]  /*4dc0*/  @!PT LDS RZ, [RZ] ;  /* 0x00000000fffff984 */ /* 0x000fe20000000800 */
[----:B------:R-:W-:Y:S01]  /*4dd0*/  @!PT LDS RZ, [RZ] ;  /* 0x00000000fffff984 */ /* 0x000fe20000000800 */
[----:B------:R4:W-:Y:S06]  /*4de0*/  MEMBAR.ALL.CTA ;  /* 0x0000000000007992 */ /* 0x0009ec0000008000 */
[----:B----4-:R-:W4:Y:S01]  /*4df0*/  FENCE.VIEW.ASYNC.S ;  /* 0x00000000000073c6 */ /* 0x010f220000000000 */
[----:B---3--:R-:W-:Y:S11]  /*4e00*/  LOP3.LUT P0, RZ, R10, 0x1, RZ, 0xc0, !PT ;  /* 0x000000010aff7812 */ /* 0x008ff6000780c0ff */
[----:B------:R-:W-:Y:S02]  /*4e10*/  @!UPT UIADD3 URZ, UPT, UPT, URZ, URZ, URZ ;  /* 0x000000fffffff290 */ /* 0x000fe4000fffe0ff */
[----:B----4-:R-:W-:Y:S01]  /*4e20*/  VOTEU.ANY UP1, P0 ;  /* 0x0000000000ff7886 */ /* 0x010fe20000020100 */
[----:B------:R-:W-:Y:S11]  /*4e30*/  PLOP3.LUT P0, PT, PT, PT, UP1, 0x80, 0x8 ;  /* 0x000000000008781c */ /* 0x000ff60003f0f018 */
[----:B------:R-:W-:Y:S02]  /*4e40*/  @!UPT UIADD3 URZ, UPT, UPT, URZ, URZ, URZ ;  /* 0x000000fffffff290 */ /* 0x000fe4000fffe0ff */
[----:B------:R-:W-:Y:S02]  /*4e50*/  @P0 SHF.R.U32.HI R0, RZ, 0x10, R9 ;  /* 0x00000010ff000819 */ /* 0x000fe40000011609 */
[----:B------:R-:W-:Y:S02]  /*4e60*/  @P0 MOV R6, R8 ;  /* 0x0000000800060202 */ /* 0x000fe40000000f00 */
[----:B------:R-:W-:Y:S01]  /*4e70*/  @P0 R2UR UR4, R0 ;  /* 0x00000000000402ca */ /* 0x000fe200000e0000 */
[----:B------:R-:W-:Y:S01]  /*4e80*/  VIADD R0, R12, 0xd0 ;  /* 0x000000d00c007836 */ /* 0x000fe20000000000 */
[----:B------:R-:W-:Y:S02]  /*4e90*/  @P0 LOP3.LUT R8, R9, 0xffff, RZ, 0xc0, !PT ;  /* 0x0000ffff09080812 */ /* 0x000fe400078ec0ff */
[----:B------:R-:W-:Y:S02]  /*4ea0*/  @P0 R2UR UR6, R6 ;  /* 0x00000000060602ca */ /* 0x000fe400000e0000 */
[----:B------:R-:W-:Y:S02]  /*4eb0*/  PRMT R0, RZ, 0x654, R0 ;  /* 0x00000654ff007816 */ /* 0x000fe40000000000 */
[----:B------:R-:W-:Y:S02]  /*4ec0*/  @P0 R2UR UR5, R8 ;  /* 0x00000000080502ca */ /* 0x000fe400000e0000 */
[----:B------:R3:W-:Y:S03]  /*4ed0*/  SYNCS.ARRIVE.TRANS64.RED.A1T0 RZ, [R0+URZ], RZ ;  /* 0x000000ff00ff79a7 */ /* 0x0007e600081004ff */
[----:B------:R-:W-:Y:S04]  /*4ee0*/  @UP1 UMOV UR30, UR4 ;  /* 0x00000004001e1c82 */ /* 0x000fe80008000000 */
[----:B------:R-:W-:Y:S04]  /*4ef0*/  @UP1 UMOV UR14, UR6 ;  /* 0x00000006000e1c82 */ /* 0x000fe80008000000 */
[----:B------:R-:W-:Y:S01]  /*4f00*/  @UP1 UMOV UR13, UR5 ;  /* 0x00000005000d1c82 */ /* 0x000fe20008000000 */
[----:B------:R-:W-:Y:S05]  /*4f10*/  BRA.U !UP0, `(.L_x_95) ;  /* 0x0000000108a47547 */ /* 0x000fea000b800000 */
[----:B------:R-:W-:Y:S02]  /*4f20*/  UIMAD.WIDE.U32 UR8, UR13, UR35, URZ ;  /* 0x000000230d0872a5 */ /* 0x000fe4000f8e00ff */
[----:B------:R-:W-:Y:S02]  /*4f30*/  UIMAD.WIDE.U32 UR10, UR14, UR32, URZ ;  /* 0x000000200e0a72a5 */ /* 0x000fe4000f8e00ff */
[----:B------:R-:W-:Y:S02]  /*4f40*/  USEL UR4, UR31, UR38, !UP5 ;  /* 0x000000261f047287 */ /* 0x000fe4000e800000 */
[----:B------:R-:W-:Y:S02]  /*4f50*/  USEL UR7, UR37, UR39, !UP6 ;  /* 0x0000002725077287 */ /* 0x000fe4000f000000 */
[----:B--2---:R-:W-:Y:S02]  /*4f60*/  UIMAD.WIDE.U32 UR16, UR4, UR22, URZ ;  /* 0x00000016041072a5 */ /* 0x004fe4000f8e00ff */
[----:B------:R-:W-:Y:S01]  /*4f70*/  UIMAD.WIDE.U32 UR18, UR7, UR22, URZ ;  /* 0x00000016071272a5 */ /* 0x000fe2000f8e00ff */
[----:B------:R-:W-:Y:S02]  /*4f80*/  UMOV UR5, UR9 ;  /* 0x0000000900057c82 */ /* 0x000fe40008000000 */
[----:B------:R-:W-:Y:S03]  /*4f90*/  USHF.R.U32.HI UR6, URZ, UR41, UR5 ;  /* 0x00000029ff067299 */ /* 0x000fe60008011605 */
[----:B------:R-:W-:Y:S01]  /*4fa0*/  UMOV UR5, UR11 ;  /* 0x0000000b00057c82 */ /* 0x000fe20008000000 */
[----:B------:R-:W-:Y:S02]  /*4fb0*/  USEL UR6, UR13, UR6, !UP5 ;  /* 0x000000060d067287 */ /* 0x000fe4000e800000 */
[----:B------:R-:W-:Y:S02]  /*4fc0*/  USHF.R.U32.HI UR8, URZ, UR33, UR5 ;  /* 0x00000021ff087299 */ /* 0x000fe40008011605 */
[----:B------:R-:W-:Y:S01]  /*4fd0*/  UIMAD.WIDE.U32 UR10, UR6, UR22, URZ ;  /* 0x00000016060a72a5 */ /* 0x000fe2000f8e00ff */
[----:B------:R-:W-:Y:S02]  /*4fe0*/  UMOV UR5, UR17 ;  /* 0x0000001100057c82 */ /* 0x000fe40008000000 */
[----:B------:R-:W-:Y:S03]  /*4ff0*/  @UP4 USHF.R.U32.HI UR4, URZ, UR23, UR5 ;  /* 0x00000017ff044299 */ /* 0x000fe60008011605 */
[----:B------:R-:W-:Y:S01]  /*5000*/  UMOV UR5, UR19 ;  /* 0x0000001300057c82 */ /* 0x000fe20008000000 */
[----:B------:R-:W-:Y:S02]  /*5010*/  UIMAD UR4, UR42, UR4, URZ ;  /* 0x000000042a0472a4 */ /* 0x000fe4000f8e02ff */
[----:B------:R-:W-:Y:S02]  /*5020*/  @UP4 USHF.R.U32.HI UR7, URZ, UR23, UR5 ;  /* 0x00000017ff074299 */ /* 0x000fe40008011605 */
[----:B------:R-:W-:Y:S02]  /*5030*/  USEL UR5, UR14, UR8, !UP6 ;  /* 0x000000080e057287 */ /* 0x000fe4000f000000 */
[----:B------:R-:W-:Y:S02]  /*5040*/  UIMAD UR8, UR42, UR7, URZ ;  /* 0x000000072a0872a4 */ /* 0x000fe4000f8e02ff */
[----:B------:R-:W-:Y:S03]  /*5050*/  UISETP.GE.AND UP0, UPT, UR6, UR4, UPT ;  /* 0x000000040600728c */ /* 0x000fe6000bf06270 */
[----:B------:R-:W-:Y:S01]  /*5060*/  UMOV UR4, UR11 ;  /* 0x0000000b00047c82 */ /* 0x000fe20008000000 */
[----:B------:R-:W-:Y:S02]  /*5070*/  UISETP.GE.OR UP0, UPT, UR5, UR8, UP0 ;  /* 0x000000080500728c */ /* 0x000fe40008706670 */
[----:B------:R-:W-:Y:S02]  /*5080*/  USHF.R.U32.HI UR4, URZ, UR23, UR4 ;  /* 0x00000017ff047299 */ /* 0x000fe40008011604 */
[----:B------:R-:W-:Y:S02]  /*5090*/  UIMAD.WIDE.U32 UR8, UR5, UR22, URZ ;  /* 0x00000016050872a5 */ /* 0x000fe4000f8e00ff */
[----:B------:R-:W-:Y:S04]  /*50a0*/  USEL UR10, UR6, UR4, !UP4 ;  /* 0x00000004060a7287 */ /* 0x000fe8000e000000 */
[----:B------:R-:W-:Y:S01]  /*50b0*/  UIADD3 UR11, UPT, UPT, -UR10, URZ, URZ ;  /* 0x000000ff0a0b7290 */ /* 0x000fe2000fffe1ff */
[----:B------:R-:W-:Y:S02]  /*50c0*/  @!UP0 UMOV UR4, UR9 ;  /* 0x0000000900048c82 */ /* 0x000fe40008000000 */
[----:B------:R-:W-:Y:S02]  /*50d0*/  @!UP0 USHF.R.U32.HI UR4, URZ, UR23, UR4 ;  /* 0x00000017ff048299 */ /* 0x000fe40008011604 */
[----:B------:R-:W-:Y:S02]  /*50e0*/  UIMAD UR8, UR42, UR11, UR6 ;  /* 0x0000000b2a0872a4 */ /* 0x000fe4000f8e0206 */
[----:B------:R-:W-:Y:S04]  /*50f0*/  @!UP0 USEL UR4, UR5, UR4, !UP4 ;  /* 0x0000000405048287 */ /* 0x000fe8000e000000 */
[----:B------:R-:W-:Y:S02]  /*5100*/  @!UP0 UIMAD UR7, UR7, UR8, UR4 ;  /* 0x00000008070782a4 */ /* 0x000fe4000f8e0204 */
[----:B------:R-:W-:Y:S02]  /*5110*/  @!UP0 UIADD3 UR9, UPT, UPT, UR10, -UR4, URZ ;  /* 0x800000040a098290 */ /* 0x000fe4000fffe0ff */
[----:B------:R-:W-:Y:S02]  /*5120*/  UIADD3 UR8, UPT, UPT, -UR6, URZ, URZ ;  /* 0x000000ff06087290 */ /* 0x000fe4000fffe1ff */
[----:B------:R-:W-:Y:S02]  /*5130*/  UIADD3 UR4, UPT, UPT, -UR5, URZ, URZ ;  /* 0x000000ff05047290 */ /* 0x000fe4000fffe1ff */
[----:B------:R-:W-:Y:S03]  /*5140*/  @!UP0 UIMAD UR6, UR9, UR42, UR5 ;  /* 0x0000002a090682a4 */ /* 0x000fe6000f8e0205 */
[----:B------:R-:W-:Y:S01]  /*5150*/  @!UP0 UMOV UR5, UR7 ;  /* 0x0000000700058c82 */ /* 0x000fe20008000000 */
[----:B------:R-:W-:Y:S02]  /*5160*/  UIMAD UR7, UR15, UR4, UR14 ;  /* 0x000000040f0772a4 */ /* 0x000fe4000f8e020e */
[----:B------:R-:W-:Y:S02]  /*5170*/  UIMAD UR4, UR34, UR8, UR13 ;  /* 0x00000008220472a4 */ /* 0x000fe4000f8e020d */
[----:B------:R-:W-:Y:S02]  /*5180*/  UIMAD UR14, UR5, UR15, UR7 ;  /* 0x0000000f050e72a4 */ /* 0x000fe4000f8e0207 */
[----:B------:R-:W-:Y:S11]  /*5190*/  UIMAD UR13, UR6, UR34, UR4 ;  /* 0x00000022060d72a4 */ /* 0x000ff6000f8e0204 */
[----:B------:R-:W-:Y:S01]  /*51a0*/  @!UPT UIADD3 URZ, UPT, UPT, URZ, URZ, URZ ;  /* 0x000000fffffff290 */ /* 0x000fe2000fffe0ff */
.L_x_95:
[----:B------:R-:W4:Y:S01]  /*51b0*/  @!UP2 LDCU.128 UR8, c[0x0][0xb10] ;  /* 0x00016200ff08a7ac */ /* 0x000f220008000c00 */
[C---:B-1----:R-:W-:Y:S02]  /*51c0*/  ISETP.NE.U32.AND P1, PT, R4.reuse, RZ, PT ;  /* 0x000000ff0400720c */ /* 0x042fe40003f25070 */
[----:B------:R-:W-:Y:S02]  /*51d0*/  ISETP.NE.U32.AND P0, PT, R4, RZ, PT ;  /* 0x000000ff0400720c */ /* 0x000fe40003f05070 */
[C---:B------:R-:W-:Y:S02]  /*51e0*/  ISETP.NE.AND.EX P1, PT, R5.reuse, RZ, PT, P1 ;  /* 0x000000ff0500720c */ /* 0x040fe40003f25310 */
[----:B------:R-:W-:Y:S01]  /*51f0*/  ISETP.NE.AND.EX P0, PT, R5, RZ, PT, P0 ;  /* 0x000000ff0500720c */ /* 0x000fe20003f05300 */
[----:B------:R-:W1:Y:S01]  /*5200*/  @!UP2 LDCU UR5, c[0x0][0xb0c] ;  /* 0x00016180ff05a7ac */ /* 0x000e620008000800 */
[----:B------:R-:W-:Y:S02]  /*5210*/  USHF.L.U32 UR26, UR26, 0x6, URZ ;  /* 0x000000061a1a7899 */ /* 0x000fe400080006ff */
[----:B------:R-:W-:Y:S02]  /*5220*/  USHF.L.U32 UR27, UR20, 0x6, URZ ;  /* 0x00000006141b7899 */ /* 0x000fe400080006ff */
[----:B----4-:R-:W-:Y:S07]  /*5230*/  UIMAD.WIDE.U32 UR6, UR14, UR8, URZ ;  /* 0x000000080e0672a5 */ /* 0x010fee000f8e00ff */
[----:B------:R-:W-:Y:S01]  /*5240*/  @!UP2 UMOV UR4, UR7 ;  /* 0x000000070004ac82 */ /* 0x000fe20008000000 */
[----:B-1----:R-:W-:Y:S02]  /*5250*/  @!UP2 UISETP.NE.AND UP0, UPT, UR5, 0x1, UPT ;  /* 0x000000010500a88c */ /* 0x002fe4000bf05270 */
[----:B------:R-:W-:Y:S02]  /*5260*/  @!UP2 USHF.R.U32.HI UR4, URZ, UR9, UR4 ;  /* 0x00000009ff04a299 */ /* 0x000fe40008011604 */
[----:B------:R-:W-:Y:S02]  /*5270*/  UIMAD.WIDE.U32 UR6, UR13, UR11, URZ ;  /* 0x0000000b0d0672a5 */ /* 0x000fe4000f8e00ff */
[----:B------:R-:W-:Y:S02]  /*5280*/  @!UP2 USEL UR8, UR14, UR4, !UP0 ;  /* 0x000000040e08a287 */ /* 0x000fe4000c000000 */
[----:B------:R-:W-:Y:S03]  /*5290*/  @!UP2 UISETP.NE.AND UP0, UPT, UR10, 0x1, UPT ;  /* 0x000000010a00a88c */ /* 0x000fe6000bf05270 */
[----:B------:R-:W-:Y:S02]  /*52a0*/  @!UP2 UMOV UR6, UR7 ;  /* 0x000000070006ac82 */ /* 0x000fe40008000000 */
[----:B------:R-:W1:Y:S02]  /*52b0*/  @!UP2 LDCU UR4, c[0x0][0xb20] ;  /* 0x00016400ff04a7ac */ /* 0x000e640008000800 */
[----:B-1----:R-:W-:Y:S04]  /*52c0*/  @!UP2 USHF.R.U32.HI UR6, URZ, UR4, UR6 ;  /* 0x00000004ff06a299 */ /* 0x002fe80008011606 */
[----:B------:R-:W-:Y:S04]  /*52d0*/  @!UP2 USEL UR6, UR13, UR6, !UP0 ;  /* 0x000000060d06a287 */ /* 0x000fe8000c000000 */
[----:B------:R-:W-:Y:S02]  /*52e0*/  @!UP2 UIADD3 UR4, UPT, UPT, -UR8, UR6, URZ ;  /* 0x000000060804a290 */ /* 0x000fe4000fffe1ff */
[----:B------:R-:W-:Y:S02]  /*52f0*/  @!UP2 UIADD3 UR6, UPT, UPT, UR8, -UR6, URZ ;  /* 0x800000060806a290 */ /* 0x000fe4000fffe0ff */
[----:B------:R-:W-:Y:S02]  /*5300*/  @!UP2 UIMAD UR14, UR4, UR5, UR14 ;  /* 0x00000005040ea2a4 */ /* 0x000fe4000f8e020e */
[----:B------:R-:W-:Y:S01]  /*5310*/  @!UP2 UIMAD UR13, UR6, UR10, UR13 ;  /* 0x0000000a060da2a4 */ /* 0x000fe2000f8e020d */
[----:B------:R-:W-:Y:S11]  /*5320*/  BRA.U UP3, `(.L_x_96) ;  /* 0x0000000103107547 */ /* 0x000ff6000b800000 */
[----:B---3--:R-:W-:Y:S04]  /*5330*/  MOV R0, UR40 ;  /* 0x0000002800007c02 */ /* 0x008fe80008000f00 */
[----:B------:R-:W-:Y:S04]  /*5340*/  SHF.L.U32 R9, R0, 0x1f, RZ ;  /* 0x0000001f00097819 */ /* 0x000fe800000006ff */
[----:B------:R-:W1:Y:S02]  /*5350*/  SYNCS.PHASECHK.TRANS64.TRYWAIT P2, [UR29+0xb8], R9 ;  /* 0x0000b809ff0075a7 */ /* 0x000e64000804111d */
[----:B-1----:R-:W-:Y:S05]  /*5360*/  @!P2 BRA `(.L_x_97) ;  /* 0x000000380044a947 */ /* 0x002fea0003800000 */
.L_x_96:
[----:B------:R-:W-:Y:S05]  /*5370*/  @!P1 BRA `(.L_x_98) ;  /* 0x0000000000309947 */ /* 0x000fea0003800000 */
[----:B------:R-:W-:Y:S01]  /*5380*/  ISETP.NE.U32.AND P1, PT, R2, RZ, PT ;  /* 0x000000ff0200720c */ /* 0x000fe20003f25070 */
[----:B------:R-:W4:Y:S01]  /*5390*/  LDCU.64 UR4, c[0x0][0x358] ;  /* 0x00006b00ff0477ac */ /* 0x000f220008000a00 */
[----:B------:R-:W-:Y:S02]  /*53a0*/  IMAD.MOV.U32 R54, RZ, RZ, 0x1 ;  /* 0x00000001ff367424 */ /* 0x000fe400078e00ff */
[----:B------:R-:W-:Y:S11]  /*53b0*/  ISETP.NE.AND.EX P1, PT, R3, RZ, PT, P1 ;  /* 0x000000ff0300720c */ /* 0x000ff60003f25310 */
[----:B------:R-:W-:Y:S02]  /*53c0*/  @!UPT UIADD3 URZ, UPT, UPT, URZ, URZ, URZ ;  /* 0x000000fffffff290 */ /* 0x000fe4000fffe0ff */
[----:B-1----:R-:W1:Y:S01]  /*53d0*/  @P1 LDC.64 R8, c[0x0][0x888] ;  /* 0x00022200ff081b82 */ /* 0x002e620000000a00 */
[----:B---3--:R-:W-:Y:S04]  /*53e0*/  @P1 IMAD R0, R4, UR36, RZ ;  /* 0x0000002404001c24 */ /* 0x008fe8000f8e02ff */
[----:B-1----:R-:W-:Y:S04]  /*53f0*/  @P1 IMAD.WIDE R8, R0, 0x4, R8 ;  /* 0x0000000400081825 */ /* 0x002fe800078e0208 */
[----:B------:R-:W-:Y:S01]  /*5400*/  HFMA2 R0, -RZ, RZ, 0, 5.9604644775390625e-08 ;  /* 0x00000001ff007431 */ /* 0x000fe200000001ff */
[----:B----45:R4:W5:Y:S04]  /*5410*/  @P1 LDG.E R27, desc[UR4][R8.64] ;  /* 0x00000004081b1981 */ /* 0x030968000c1e1900 */
[----:B------:R-:W-:Y:S01]  /*5420*/  @!P1 PRMT R54, R0, 0x7610, R54 ;  /* 0x0000761000369816 */ /* 0x000fe20000000036 */
[----:B----4-:R-:W1:Y:S06]  /*5430*/  @!P1 LDC R27, c[0x0][0x880] ;  /* 0x00022000ff1b9b82 */ /* 0x010e6c0000000800 */
.L_x_98:
[----:B-1---5:R-:W-:Y:S01]  /*5440*/  @!P0 FSETP.EQ.AND P1, PT, R27, RZ, PT ;  /* 0x000000ff1b00820b */ /* 0x022fe20003f22000 */
[----:B------:R-:W-:Y:S01]  /*5450*/  @!UPT UIADD3 URZ, UPT, UPT, URZ, URZ, URZ ;  /* 0x000000fffffff290 */ /* 0x000fe2000fffe0ff */
[----:B------:R-:W-:Y:S11]  /*5460*/  @!P0 BRA `(.L_x_99) ;  /* 0x0000000000188947 */ /* 0x000ff60003800000 */
[----:B------:R-:W-:Y:S02]  /*5470*/  LOP3.LUT P0, RZ, R54, 0xff, RZ, 0xc0, !PT ;  /* 0x000000ff36ff7812 */ /* 0x000fe4000780c0ff */
[----:B------:R-:W-:Y:S04]  /*5480*/  ISETP.NE.U32.AND P1, PT, R2, RZ, PT ;  /* 0x000000ff0200720c */ /* 0x000fe80003f25070 */
[----:B------:R-:W-:Y:S04]  /*5490*/  ISETP.NE.AND.EX P1, PT, R3, RZ, PT, P1 ;  /* 0x000000ff0300720c */ /* 0x000fe80003f25310 */
[----:B------:R-:W-:Y:S03]  /*54a0*/  PLOP3.LUT P1, PT, P1, PT, PT, 0x8, 0x80 ;  /* 0x000000000080781c */ /* 0x000fe60000f2e170 */
[----:B------:R-:W-:Y:S11]  /*54b0*/  @P0 FSETP.EQ.AND P1, PT, R27, RZ, PT ;  /* 0x000000ff1b00020b */ /* 0x000ff60003f22000 */
[----:B------:R-:W-:Y:S02]  /*54c0*/  @!UPT UIADD3 URZ, UPT, UPT, URZ, URZ, URZ ;  /* 0x000000fffffff290 */ /* 0x000fe4000fffe0ff */
.L_x_99:
[----:B------:R-:W-:Y:S01]  /*54d0*/  ULEA UR4, UR12, UR29, 0x3 ;  /* 0x0000001d0c047291 */ /* 0x000fe2000f8e18ff */
[----:B------:R-:W-:Y:S02]  /*54e0*/  SHF.L.U32 R9, R15, 0x1f, RZ ;  /* 0x0000001f0f097819 */ /* 0x000fe400000006ff */
[----:B------:R-:W-:Y:S04]  /*54f0*/  ELECT P0, URZ, PT ;  /* 0x0000000000ff782f */ /* 0x000fe80003800000 */
[----:B------:R-:W-:Y:S02]  /*5500*/  PLOP3.LUT P1, PT, P1, P0, PT, 0xf2, 0x2f ;  /* 0x00000000002f781c */ /* 0x000fe40000f21e72 */
[----:B------:R-:W1:Y:S11]  /*5510*/  SYNCS.PHASECHK.TRANS64.TRYWAIT P2, [UR4+0x98], R9 ;  /* 0x00009809ff0075a7 */ /* 0x000e760008041104 */
[----:B------:R-:W-:Y:S05]  /*5520*/  @!P1 IADD3 R8, P0, PT, R16, 0x580, RZ ;  /* 0x0000058010089810 */ /* 0x000fea0007f1e0ff */
[----:B------:R-:W-:Y:S01]  /*5530*/  @!P1 IMAD.X R6, RZ, RZ, R17, P0 ;  /* 0x000000ffff069224 */ /* 0x000fe200000e0611 */
[----:B-1----:R-:W-:Y:S07]  /*5540*/  @!P2 BRA `(.L_x_100) ;  /* 0x0000003400e4a947 */ /* 0x002fee0003800000 */
.L_x_182:
[----:B------:R-:W-:Y:S01]  /*5550*/  @!P1 R2UR UR6, R6 ;  /* 0x00000000060692ca */ /* 0x000fe200000e0000 */
[----:B------:R-:W-:Y:S01]  /*5560*/  UIADD3 UR5, UPT, UPT, UR12, 0x1, URZ ;  /* 0x000000010c057890 */ /* 0x000fe2000fffe0ff */
[----:B------:R-:W-:Y:S01]  /*5570*/  @!P1 R2UR UR7, R8 ;  /* 0x00000000080792ca */ /* 0x000fe200000e0000 */
[----:B------:R-:W-:Y:S01]  /*5580*/  UIADD3 UR25, UPT, UPT, UR4, 0x80, URZ ;  /* 0x0000008004197890 */ /* 0x000fe2000fffe0ff */
[----:B-1-3--:R-:W-:Y:S01]  /*5590*/  @!P1 IMAD.MOV.U32 R0, RZ, RZ, 0x1000 ;  /* 0x00001000ff009424 */ /* 0x00afe200078e00ff */
[----:B------:R-:W-:Y:S01]  /*55a0*/  UISETP.NE.AND UP0, UPT, UR5, 0x3, UPT ;  /* 0x000000030500788c */ /* 0x000fe2000bf05270 */
[----:B------:R-:W-:Y:S01]  /*55b0*/  VIADD R14, R14, 0x1 ;  /* 0x000000010e0e7836 */ /* 0x000fe20000000000 */
[----:B------:R-:W-:Y:S01]  /*55c0*/  UMOV UR18, 0x0 ;  /* 0x0000000000127882 */ /* 0x000fe20000000000 */
[----:B------:R-:W-:Y:S01]  /*55d0*/  UMOV UR19, 0x10000000 ;  /* 0x1000000000137882 */ /* 0x000fe20000000000 */
[----:B------:R-:W-:Y:S02]  /*55e0*/  USEL UR21, UR5, URZ, UP0 ;  /* 0x000000ff05157287 */ /* 0x000fe40008000000 */
[----:B------:R-:W-:Y:S02]  /*55f0*/  USEL UR9, URZ, 0x1, UP0 ;  /* 0x00000001ff097887 */ /* 0x000fe40008000000 */
[----:B------:R-:W-:Y:S01]  /*5600*/  VOTEU.ALL UP0, P1 ;  /* 0x0000000000ff7886 */ /* 0x000fe20000800000 */
[----:B------:R-:W-:Y:S01]  /*5610*/  IMAD.U32 R9, RZ, RZ, UR6 ;  /* 0x00000006ff097e24 */ /* 0x000fe2000f8e00ff */
[----:B------:R-:W-:Y:S01]  /*5620*/  UMOV UR28, UR36 ;  /* 0x00000024001c7c82 */ /* 0x000fe20008000000 */
[----:B------:R-:W-:Y:S01]  /*5630*/  IMAD.U32 R8, RZ, RZ, UR7 ;  /* 0x00000007ff087e24 */ /* 0x000fe2000f8e00ff */
[----:B------:R-:W-:Y:S01]  /*5640*/  LOP3.LUT R15, R15, UR9, RZ, 0x3c, !PT ;  /* 0x000000090f0f7c12 */ /* 0x000fe2000f8e3cff */
[----:B------:R-:W-:Y:S01]  /*5650*/  @!UP0 ULEA UR5, UR12, UR29, 0xc ;  /* 0x0000001d0c058291 */ /* 0x000fe2000f8e60ff */
[----:B------:R-:W-:Y:S01]  /*5660*/  @!P1 R2UR UR7, R9 ;  /* 0x00000000090792ca */ /* 0x000fe200000e0000 */
[----:B------:R-:W-:Y:S01]  /*5670*/  @!UP0 UIADD3 UR10, UPT, UPT, UR26, 0x20, URZ ;  /* 0x000000201a0a8890 */ /* 0x000fe2000fffe0ff */
[----:B------:R-:W-:Y:S01]  /*5680*/  @!P1 R2UR UR6, R8 ;  /* 0x00000000080692ca */ /* 0x000fe200000e0000 */
[----:B------:R-:W-:Y:S01]  /*5690*/  @!UP0 UIADD3 UR24, UPT, UPT, UR5, 0x200, URZ ;  /* 0x0000020005188890 */ /* 0x000fe2000fffe0ff */
[----:B------:R-:W-:Y:S01]  /*56a0*/  SHF.L.U32 R6, R15, 0x1f, RZ ;  /* 0x0000001f0f067819 */ /* 0x000fe200000006ff */
[----:B------:R-:W-:Y:S01]  /*56b0*/  @!UP0 UIADD3 UR8, UPT, UPT, UR5, 0xa00, URZ ;  /* 0x00000a0005088890 */ /* 0x000fe2000fffe0ff */
[----:B------:R-:W-:Y:S01]  /*56c0*/  VOTEU.ALL UP0, P1 ;  /* 0x0000000000ff7886 */ /* 0x000fe20000800000 */
[----:B------:R-:W-:Y:S01]  /*56d0*/  UMOV UR11, UR27 ;  /* 0x0000001b000b7c82 */ /* 0x000fe20008000000 */
[----:B------:R-:W-:Y:S01]  /*56e0*/  UMOV UR12, UR36 ;  /* 0x00000024000c7c82 */ /* 0x000fe20008000000 */
[----:B------:R-:W-:Y:S01]  /*56f0*/  UMOV UR9, UR25 ;  /* 0x0000001900097c82 */ /* 0x000fe20008000000 */
[----:B------:R-:W-:Y:S02]  /*5700*/  UPRMT UR16, UR55, 0x654, UR25 ;  /* 0x0000065437107896 */ /* 0x000fe40008000019 */
[----:B------:R-:W-:Y:S03]  /*5710*/  ULEA UR5, UR21, UR29, 0x3 ;  /* 0x0000001d15057291 */ /* 0x000fe6000f8e18ff */
[----:B------:R1:W-:Y:S01]  /*5720*/  @!UP0 UTMALDG.3D [UR24], [UR6], desc[UR18] ;  /* 0x00001218060085b4 */ /* 0x0003e20008011000 */
[----:B------:R-:W-:Y:S05]  /*5730*/  VOTEU.ALL UP0, P1 ;  /* 0x0000000000ff7886 */ /* 0x000fea0000800000 */
[----:B------:R1:W-:Y:S01]  /*5740*/  @!UP0 UTMALDG.3D [UR8], [UR6], desc[UR18] ;  /* 0x00001208060085b4 */ /* 0x0003e20008011000 */
[----:B------:R1:W-:Y:S01]  /*5750*/  @!P1 SYNCS.ARRIVE.TRANS64.RED.A0TR RZ, [UR4+0x80], R0 ;  /* 0x00008000ffff99a7 */ /* 0x0003e20008300404 */
[----:B------:R-:W-:Y:S01]  /*5760*/  SYNCS.ARRIVE.TRANS64.RED.A1T0 RZ, [UR16], RZ ;  /* 0x000000ffffff79a7 */ /* 0x000fe20008100410 */
[----:B------:R-:W3:Y:S02]  /*5770*/  SYNCS.PHASECHK.TRANS64.TRYWAIT P0, [UR5+0x98], R6 ;  /* 0x00009806ff0075a7 */ /* 0x000ee40008001105 */
[----:B-1-3--:R-:W-:Y:S05]  /*5780*/  @!P0 BRA `(.L_x_101) ;  /* 0x00000034006c8947 */ /* 0x00afea0003800000 */
.L_x_184:
[----:B------:R-:W-:Y:S01]  /*5790*/  UIADD3 UR17, UPT, UPT, UR5, 0x80, URZ ;  /* 0x0000008005117890 */ /* 0x000fe2000fffe0ff */
[----:B-1----:R-:W-:Y:S01]  /*57a0*/  @!P1 IADD3 R6, P0, PT, R16, 0x580, RZ ;  /* 0x0000058010069810 */ /* 0x002fe20007f1e0ff */
[----:B------:R-:W-:Y:S01]  /*57b0*/  UPLOP3.LUT UP3, UPT, UPT, UPT, UPT, 0x80, 0x8 ;  /* 0x000000000008789c */ /* 0x000fe20003f6f070 */
[----:B------:R-:W-:Y:S01]  /*57c0*/  R2UR UR43, R60 ;  /* 0x000000003c2b72ca */ /* 0x000fe200000e0000 */
[----:B------:R-:W-:Y:S01]  /*57d0*/  UMOV UR24, 0x0 ;  /* 0x0000000000187882 */ /* 0x000fe20000000000 */
[----:B------:R-:W-:Y:S01]  /*57e0*/  @!P1 R2UR UR6, R6 ;  /* 0x00000000060692ca */ /* 0x000fe200000e0000 */
[----:B------:R-:W-:Y:S01]  /*57f0*/  @!P1 IMAD.X R0, RZ, RZ, R17, P0 ;  /* 0x000000ffff009224 */ /* 0x000fe200000e0611 */
[----:B------:R-:W-:Y:S01]  /*5800*/  UMOV UR25, 0x10000000 ;  /* 0x1000000000197882 */ /* 0x000fe20000000000 */
[----:B------:R-:W-:Y:S01]  /*5810*/  UMOV UR19, UR27 ;  /* 0x0000001b00137c82 */ /* 0x000fe20008000000 */
[----:B------:R-:W-:Y:S01]  /*5820*/  UMOV UR20, UR36 ;  /* 0x0000002400147c82 */ /* 0x000fe20008000000 */
[----:B------:R-:W-:Y:S01]  /*5830*/  UMOV UR11, UR27 ;  /* 0x0000001b000b7c82 */ /* 0x000fe20008000000 */
[----:B------:R-:W-:Y:S01]  /*5840*/  @!P1 R2UR UR4, R0 ;  /* 0x00000000000492ca */ /* 0x000fe200000e0000 */
[----:B------:R-:W-:Y:S01]  /*5850*/  UMOV UR12, UR36 ;  /* 0x00000024000c7c82 */ /* 0x000fe20008000000 */
[----:B------:R-:W-:Y:S01]  /*5860*/  UMOV UR9, UR17 ;  /* 0x0000001100097c82 */ /* 0x000fe20008000000 */
[----:B------:R-:W-:Y:S01]  /*5870*/  VOTEU.ALL UP0, P1 ;  /* 0x0000000000ff7886 */ /* 0x000fe20000800000 */
[----:B------:R-:W-:Y:S01]  /*5880*/  R2UR UR28, R61 ;  /* 0x000000003d1c72ca */ /* 0x000fe200000e0000 */
[----:B------:R-:W-:Y:S01]  /*5890*/  UMOV UR36, UR30 ;  /* 0x0000001e00247c82 */ /* 0x000fe20008000000 */
[----:B------:R-:W-:Y:S01]  /*58a0*/  ISETP.NE.AND P0, PT, R14, 0x2, PT ;  /* 0x000000020e00780c */ /* 0x000fe20003f05270 */
[----:B------:R-:W-:Y:S01]  /*58b0*/  IMAD.U32 R8, RZ, RZ, UR6 ;  /* 0x00000006ff087e24 */ /* 0x000fe2000f8e00ff */
[----:B------:R-:W-:Y:S02]  /*58c0*/  @!UP0 UIADD3 UR18, UPT, UPT, UR26, 0x10, URZ ;  /* 0x000000101a128890 */ /* 0x000fe4000fffe0ff */
[----:B------:R-:W-:Y:S01]  /*58d0*/  @!UP0 UIADD3 UR10, UPT, UPT, UR26, 0x30, URZ ;  /* 0x000000301a0a8890 */ /* 0x000fe2000fffe0ff */
[----:B------:R-:W-:Y:S01]  /*58e0*/  SEL R0, RZ, 0x1, P0 ;  /* 0x00000001ff007807 */ /* 0x000fe20000000000 */
[----:B------:R-:W-:Y:S01]  /*58f0*/  UIADD3 UR26, UPT, UPT, UR13, UR43, URZ ;  /* 0x0000002b0d1a7290 */ /* 0x000fe2000fffe0ff */
[----:B------:R-:W-:Y:S01]  /*5900*/  IMAD.U32 R9, RZ, RZ, UR4 ;  /* 0x00000004ff097e24 */ /* 0x000fe2000f8e00ff */
[----:B------:R-:W-:Y:S01]  /*5910*/  @!P1 R2UR UR6, R8 ;  /* 0x00000000080692ca */ /* 0x000fe200000e0000 */
[----:B------:R-:W-:Y:S01]  /*5920*/  @!UP0 ULEA UR4, UR21, UR29, 0xc ;  /* 0x0000001d15048291 */ /* 0x000fe2000f8e60ff */
[----:B------:R-:W-:Y:S02]  /*5930*/  LOP3.LUT R13, R13, R0, RZ, 0x3c, !PT ;  /* 0x000000000d0d7212 */ /* 0x000fe400078e3cff */
[----:B------:R-:W-:Y:S01]  /*5940*/  @!P1 R2UR UR7, R9 ;  /* 0x00000000090792ca */ /* 0x000fe200000e0000 */
[----:B------:R-:W-:Y:S01]  /*5950*/  @!UP0 UIADD3 UR16, UPT, UPT, UR4, 0x200, URZ ;  /* 0x0000020004108890 */ /* 0x000fe2000fffe0ff */
[----:B------:R-:W-:Y:S01]  /*5960*/  SEL R14, R14, RZ, P0 ;  /* 0x000000ff0e0e7207 */ /* 0x000fe20000000000 */
[----:B------:R-:W-:Y:S01]  /*5970*/  @!UP0 UIADD3 UR8, UPT, UPT, UR4, 0xa00, URZ ;  /* 0x00000a0004088890 */ /* 0x000fe2000fffe0ff */
[----:B------:R-:W-:Y:S01]  /*5980*/  VOTEU.ALL UP0, P1 ;  /* 0x0000000000ff7886 */ /* 0x000fe20000800000 */
[----:B------:R-:W-:Y:S08]  /*5990*/  UPRMT UR4, UR55, 0x654, UR17 ;  /* 0x0000065437047896 */ /* 0x000ff00008000011 */
[----:B------:R1:W-:Y:S01]  /*59a0*/  @!UP0 UTMALDG.3D [UR16], [UR6], desc[UR24] ;  /* 0x00001810060085b4 */ /* 0x0003e20008011000 */
[----:B------:R-:W-:Y:S05]  /*59b0*/  VOTEU.ALL UP0, P1 ;  /* 0x0000000000ff7886 */ /* 0x000fea0000800000 */
[----:B------:R3:W-:Y:S01]  /*59c0*/  @!UP0 UTMALDG.3D [UR8], [UR6], desc[UR24] ;  /* 0x00001808060085b4 */ /* 0x0007e20008011000 */
[----:B------:R4:W-:Y:S01]  /*59d0*/  @!P1 SYNCS.ARRIVE.TRANS64.RED.A0TR RZ, [UR5+0x80], R7 ;  /* 0x00008007ffff99a7 */ /* 0x0009e20008300405 */
[----:B------:R-:W-:Y:S01]  /*59e0*/  SYNCS.ARRIVE.TRANS64.RED.A1T0 RZ, [UR4], RZ ;  /* 0x000000ffffff79a7 */ /* 0x000fe20008100404 */
[----:B------:R-:W-:Y:S04]  /*59f0*/  UIADD3 UR4, UPT, UPT, UR21, 0x1, URZ ;  /* 0x0000000115047890 */ /* 0x000fe8000fffe0ff */
[----:B------:R-:W-:Y:S04]  /*5a00*/  UISETP.NE.AND UP0, UPT, UR4, 0x3, UPT ;  /* 0x000000030400788c */ /* 0x000fe8000bf05270 */
[----:B------:R-:W-:Y:S02]  /*5a10*/  USEL UR5, URZ, 0x1, UP0 ;  /* 0x00000001ff057887 */ /* 0x000fe40008000000 */
[----:B-1----:R-:W-:Y:S04]  /*5a20*/  UIADD3 UR20, UPT, UPT, UR14, UR28, URZ ;  /* 0x0000001c0e147290 */ /* 0x002fe8000fffe0ff */
[----:B------:R-:W-:Y:S01]  /*5a30*/  LOP3.LUT R15, R15, UR5, RZ, 0x3c, !PT ;  /* 0x000000050f0f7c12 */ /* 0x000fe2000f8e3cff */
[----:B---3--:R-:W-:Y:S01]  /*5a40*/  USEL UR12, UR4, URZ, UP0 ;  /* 0x000000ff040c7287 */ /* 0x008fe20008000000 */
[----:B------:R-:W-:Y:S11]  /*5a50*/  BRA.U UP1, `(.L_x_102) ;  /* 0xfffffff101b47547 */ /* 0x000ff6000b83ffff */
[----:B------:R-:W-:Y:S01]  /*5a60*/  UIADD3 UR29, UPT, UPT, UR29, 0x98, URZ ;  /* 0x000000981d1d7890 */ /* 0x000fe2000fffe0ff */
[----:B------:R-:W-:-:S03]  /*5a70*/  SHF.L.U32 R3, R15, 0x1f, RZ ;  /* 0x0000001f0f037819 */ /* 0x000fc600000006ff */
[----:B------:R-:W-:-:S09]  /*5a80*/  ULEA UR4, UR12, UR29, 0x3 ;  /* 0x0000001d0c047291 */ /* 0x000fd2000f8e18ff */
[----:B------:R-:W1:Y:S02]  /*5a90*/  SYNCS.PHASECHK.TRANS64.TRYWAIT P0, [UR4], R3 ;  /* 0x00000003ff0075a7 */ /* 0x000e640008001104 */
[----:B-1----:R-:W-:Y:S05]  /*5aa0*/  @!P0 BRA `(.L_x_103) ;  /* 0x0000003000bc8947 */ /* 0x002fea0003800000 */
.L_x_186:
        /* <DEDUP_REMOVED lines=9> */
.L_x_188:
        /* <DEDUP_REMOVED lines=8> */
.L_x_105:
[----:B-1----:R1:W3:Y:S02]  /*5bc0*/  SYNCS.PHASECHK.TRANS64.TRYWAIT P0, [R0+URZ], R3 ;  /* 0x00000003000075a7 */ /* 0x0022e400080011ff */
[----:B---3--:R-:W-:Y:S05]  /*5bd0*/  @!P0 NANOSLEEP.SYNCS 0x989680 ;  /* 0x009896800000895d */ /* 0x008fea0003900000 */
[----:B------:R-:W3:Y:S02]  /*5be0*/  @!P0 SYNCS.PHASECHK.TRANS64 P0, [R0+URZ], R3 ;  /* 0x00000003000085a7 */ /* 0x000ee400080010ff */
[----:B--23--:R-:W-:Y:S05]  /*5bf0*/  @P0 EXIT ;  /* 0x000000000000094d */ /* 0x00cfea0003800000 */
[----:B------:R-:W-:Y:S05]  /*5c00*/  BRA `(.L_x_105) ;  /* 0xfffffffc00ec7947 */ /* 0x000fea000383ffff */
.L_x_93:
[----:B------:R-:W-:-:S06]  /*5c10*/  UISETP.GE.AND UP0, UPT, UR22, 0x4, UPT ;  /* 0x000000041600788c */ /* 0x000fcc000bf06270 */
[----:B------:R-:W-:-:S13]  /*5c20*/  PLOP3.LUT P0, PT, PT, PT, UP0, 0x80, 0x8 ;  /* 0x000000000008781c */ /* 0x000fda0003f0f008 */
[----:B-1----:R-:W-:Y:S05]  /*5c30*/  @!P0 EXIT ;  /* 0x000000000000894d */ /* 0x002fea0003800000 */
[----:B------:R-:W-:Y:S01]  /*5c40*/  BAR.SYNC.DEFER_BLOCKING 0x6, 0xa0 ;  /* 0x0182800000007b1d */ /* 0x000fe20000010000 */
[C---:B------:R-:W-:Y:S01]  /*5c50*/  IMAD.SHL.U32 R53, R67.reuse, 0x10, RZ ;  /* 0x0000001043357824 */ /* 0x040fe200078e00ff */
[----:B------:R-:W-:Y:S01]  /*5c60*/  CS2R R64, SRZ ;  /* 0x0000000000407805 */ /* 0x000fe2000001ff00 */
[C---:B------:R-:W-:Y:S02]  /*5c70*/  IMAD.SHL.U32 R3, R67.reuse, 0x2, RZ ;  /* 0x0000000243037824 */ /* 0x040fe400078e00ff */
[----:B------:R-:W-:Y:S01]  /*5c80*/  IMAD.U32 R23, R67, 0x10000, RZ ;  /* 0x0001000043177824 */ /* 0x000fe200078e00ff */
[----:B------:R-:W-:Y:S01]  /*5c90*/  UMOV UR44, 0x400 ;  /* 0x00000400002c7882 */ /* 0x000fe20000000000 */
[----:B------:R-:W-:Y:S01]  /*5ca0*/  LOP3.LUT R2, R53, 0x40, RZ, 0xc0, !PT ;  /* 0x0000004035027812 */ /* 0x000fe200078ec0ff */
[----:B------:R-:W-:Y:S01]  /*5cb0*/  ULEA UR44, UR55, UR44, 0x18 ;  /* 0x0000002c372c7291 */ /* 0x000fe2000f8ec0ff */
[----:B------:R-:W1:Y:S01]  /*5cc0*/  LDC.64 R48, c[0x0][0x888] ;  /* 0x00022200ff307b82 */ /* 0x000e620000000a00 */
[C---:B------:R-:W-:Y:S01]  /*5cd0*/  IMAD.SHL.U32 R7, R55.reuse, 0x200, RZ ;  /* 0x0000020037077824 */ /* 0x040fe200078e00ff */
[----:B------:R-:W-:Y:S01]  /*5ce0*/  LOP3.LUT R3, R2, 0x8, R3, 0xf8, !PT ;  /* 0x0000000802037812 */ /* 0x000fe200078ef803 */
[----:B------:R-:W-:Y:S01]  /*5cf0*/  IMAD.SHL.U32 R2, R55, 0x200000, RZ ;  /* 0x0020000037027824 */ /* 0x000fe200078e00ff */
[C---:B------:R-:W-:Y:S01]  /*5d00*/  LOP3.LUT R52, R53.reuse, 0x5b0, RZ, 0xc0, !PT ;  /* 0x000005b035347812 */ /* 0x040fe200078ec0ff */
[----:B------:R-:W-:Y:S01]  /*5d10*/  UIADD3 UR4, UPT, UPT, UR44, 0x200, URZ ;  /* 0x000002002c047890 */ /* 0x000fe2000fffe0ff */
[----:B------:R-:W-:Y:S01]  /*5d20*/  LOP3.LUT P0, RZ, R53, 0x40, RZ, 0xc0, !PT ;  /* 0x0000004035ff7812 */ /* 0x000fe2000780c0ff */
[----:B------:R-:W-:Y:S01]  /*5d30*/  IMAD.MOV.U32 R22, RZ, RZ, RZ ;  /* 0x000000ffff167224 */ /* 0x000fe200078e00ff */
[----:B------:R-:W2:Y:S01]  /*5d40*/  LDC.64 R50, c[0x0][0x890] ;  /* 0x00022400ff327b82 */ /* 0x000ea20000000a00 */
[----:B------:R-:W-:Y:S01]  /*5d50*/  LOP3.LUT R2, R2, 0x200000, RZ, 0xc0, !PT ;  /* 0x0020000002027812 */ /* 0x000fe200078ec0ff */
[----:B------:R-:W-:Y:S01]  /*5d60*/  IMAD.MOV.U32 R66, RZ, RZ, RZ ;  /* 0x000000ffff427224 */ /* 0x000fe200078e00ff */
[----:B------:R-:W-:Y:S01]  /*5d70*/  LOP3.LUT R52, R52, 0x200, R7, 0xf8, !PT ;  /* 0x0000020034347812 */ /* 0x000fe200078ef807 */
[----:B------:R-:W-:Y:S01]  /*5d80*/  IMAD.U32 R69, RZ, RZ, UR4 ;  /* 0x00000004ff457e24 */ /* 0x000fe2000f8e00ff */
[----:B------:R-:W-:Y:S01]  /*5d90*/  LOP3.LUT R23, R2, 0x400000, R23, 0xf8, !PT ;  /* 0x0040000002177812 */ /* 0x000fe200078ef817 */
[----:B------:R-:W3:Y:S01]  /*5da0*/  LDCU UR63, c[0x0][0x370] ;  /* 0x00006e00ff3f77ac */ /* 0x000ee20008000800 */
[----:B------:R-:W4:Y:S01]  /*5db0*/  LDS R0, [UR44+0x170] ;  /* 0x0001702cff007984 */ /* 0x000f220008000800 */
[----:B------:R-:W1:Y:S01]  /*5dc0*/  LDC.64 R46, c[0x0][0x8b0] ;  /* 0x00022c00ff2e7b82 */ /* 0x000e620000000a00 */
[----:B------:R-:W-:Y:S01]  /*5dd0*/  LOP3.LUT R52, R52, R3, RZ, 0xfc, !PT ;  /* 0x0000000334347212 */ /* 0x000fe200078efcff */
[----:B------:R-:W1:Y:S01]  /*5de0*/  LDCU UR43, c[0x0][0xb0c] ;  /* 0x00016180ff2b77ac */ /* 0x000e620008000800 */
[----:B------:R-:W-:Y:S01]  /*5df0*/  LOP3.LUT R67, R67, 0x60, RZ, 0xc0, !PT ;  /* 0x0000006043437812 */ /* 0x000fe200078ec0ff */
[----:B------:R-:W1:Y:S04]  /*5e00*/  LDCU UR39, c[0x0][0xb30] ;  /* 0x00016600ff2777ac */ /* 0x000e680008000800 */
[----:B------:R-:W1:Y:S01]  /*5e10*/  LDC.64 R44, c[0x0][0x8a8] ;  /* 0x00022a00ff2c7b82 */ /* 0x000e620000000a00 */
[----:B------:R-:W1:Y:S01]  /*5e20*/  LDCU.64 UR60, c[0x0][0x888] ;  /* 0x00011100ff3c77ac */ /* 0x000e620008000a00 */
[----:B------:R-:W1:Y:S01]  /*5e30*/  LDCU.64 UR40, c[0x0][0xb28] ;  /* 0x00016500ff2877ac */ /* 0x000e620008000a00 */
[----:B------:R-:W1:Y:S01]  /*5e40*/  LDCU.128 UR56, c[0x0][0xb10] ;  /* 0x00016200ff3877ac */ /* 0x000e620008000c00 */
[----:B------:R-:W1:Y:S01]  /*5e50*/  LDCU UR62, c[0x0][0x374] ;  /* 0x00006e80ff3e77ac */ /* 0x000e620008000800 */
[----:B------:R-:W-:Y:S01]  /*5e60*/  UMOV UR54, 0x1 ;  /* 0x0000000100367882 */ /* 0x000fe20000000000 */
[----:B------:R-:W-:Y:S01]  /*5e70*/  UMOV UR47, URZ ;  /* 0x000000ff002f7c82 */ /* 0x000fe20008000000 */
[----:B------:R-:W-:Y:S01]  /*5e80*/  UMOV UR53, URZ ;  /* 0x000000ff00357c82 */ /* 0x000fe20008000000 */
[----:B------:R-:W-:Y:S01]  /*5e90*/  UMOV UR52, URZ ;  /* 0x000000ff00347c82 */ /* 0x000fe20008000000 */
[----:B----4-:R-:W-:Y:S01]  /*5ea0*/  IMAD.IADD R23, R0, 0x1, R23 ;  /* 0x0000000100177824 */ /* 0x010fe200078e0217 */
[----:B--23--:R-:W-:-:S07]  /*5eb0*/  P2R R0, PR, RZ, 0x1 ;  /* 0x00000001ff007803 */ /* 0x00cfce0000000000 */
.L_x_136:
[C---:B------:R-:W-:Y:S02]  /*5ec0*/  LEA R0, R64.reuse, UR44, 0x3 ;  /* 0x0000002c40007c11 */ /* 0x040fe4000f8e18ff */
[----:B------:R-:W-:Y:S02]  /*5ed0*/  SHF.L.U32 R3, R65, 0x1f, RZ ;  /* 0x0000001f41037819 */ /* 0x000fe400000006ff */
[----:B------:R-:W-:Y:S02]  /*5ee0*/  LEA R5, R64, UR44, 0x4 ;  /* 0x0000002c40057c11 */ /* 0x000fe4000f8e20ff */
[----:B------:R-:W2:Y:S02]  /*5ef0*/  SYNCS.PHASECHK.TRANS64.TRYWAIT P0, [R0+URZ+0xc0], R3 ;  /* 0x0000c003000075a7 */ /* 0x000ea400080011ff */
[----:B-12---:R-:W-:Y:S05]  /*5f00*/  @!P0 BRA `(.L_x_106) ;  /* 0x0000002c00d48947 */ /* 0x006fea0003800000 */
.L_x_189:
[----:B------:R-:W-:Y:S01]  /*5f10*/  R2UR UR7, R68 ;  /* 0x00000000440772ca */ /* 0x000fe200000e0000 */
[----:B------:R-:W3:Y:S01]  /*5f20*/  LDS.128 R4, [R5+0x150] ;  /* 0x0001500005047984 */ /* 0x000ee20000000c00 */
[----:B--2---:R-:W-:Y:S01]  /*5f30*/  VIADD R0, R0, 0xd0 ;  /* 0x000000d000007836 */ /* 0x004fe20000000000 */
[----:B------:R-:W-:Y:S04]  /*5f40*/  UISETP.GE.AND UP0, UPT, UR42, 0x1, UPT ;  /* 0x000000012a00788c */ /* 0x000fe8000bf06270 */
[----:B------:R-:W-:Y:S01]  /*5f50*/  PRMT R0, RZ, 0x654, R0 ;  /* 0x00000654ff007816 */ /* 0x000fe20000000000 */
[----:B------:R-:W-:Y:S01]  /*5f60*/  @!PT LDS RZ, [RZ] ;  /* 0x00000000fffff984 */ /* 0x000fe20000000800 */
[----:B------:R-:W-:Y:S01]  /*5f70*/  @!PT LDS RZ, [RZ] ;  /* 0x00000000fffff984 */ /* 0x000fe20000000800 */
[----:B------:R-:W-:Y:S01]  /*5f80*/  @!PT LDS RZ, [RZ] ;  /* 0x00000000fffff984 */ /* 0x000fe20000000800 */
[----:B------:R-:W-:Y:S01]  /*5f90*/  @!PT LDS RZ, [RZ] ;  /* 0x00000000fffff984 */ /* 0x000fe20000000800 */
[----:B------:R2:W-:Y:S06]  /*5fa0*/  MEMBAR.ALL.CTA ;  /* 0x0000000000007992 */ /* 0x0005ec0000008000 */
[----:B--2---:R-:W2:Y:S02]  /*5fb0*/  FENCE.VIEW.ASYNC.S ;  /* 0x00000000000073c6 */ /* 0x004ea40000000000 */
[----:B--2---:R2:W-:Y:S01]  /*5fc0*/  SYNCS.ARRIVE.TRANS64.RED.A1T0 RZ, [R0+URZ], RZ ;  /* 0x000000ff00ff79a7 */ /* 0x0045e200081004ff */
[----:B---3--:R-:W-:Y:S11]  /*5fd0*/  LOP3.LUT P0, RZ, R6, 0x1, RZ, 0xc0, !PT ;  /* 0x0000000106ff7812 */ /* 0x008ff6000780c0ff */
[----:B------:R-:W-:Y:S02]  /*5fe0*/  @!UPT UIADD3 URZ, UPT, UPT, URZ, URZ, URZ ;  /* 0x000000fffffff290 */ /* 0x000fe4000fffe0ff */
[----:B------:R-:W-:Y:S01]  /*5ff0*/  VOTEU.ANY UP1, P0 ;  /* 0x0000000000ff7886 */ /* 0x000fe20000020100 */
[----:B------:R-:W-:Y:S01]  /*6000*/  PLOP3.LUT P0, PT, PT, PT, UP1, 0x80, 0x8 ;  /* 0x000000000008781c */ /* 0x000fe20003f0f018 */
[----:B------:R-:W-:Y:S06]  /*6010*/  UP2UR UR4, UPR, URZ, 0x2 ;  /* 0x00000002ff047883 */ /* 0x000fec0008000000 */
[----:B------:R-:W-:Y:S06]  /*6020*/  IMAD.U32 R70, RZ, RZ, UR4 ;  /* 0x00000004ff467e24 */ /* 0x000fec000f8e00ff */
[----:B------:R-:W-:Y:S02]  /*6030*/  @P0 SHF.R.U32.HI R2, RZ, 0x10, R5 ;  /* 0x00000010ff020819 */ /* 0x000fe40000011605 */
[----:B------:R-:W-:Y:S02]  /*6040*/  @P0 MOV R3, R4 ;  /* 0x0000000400030202 */ /* 0x000fe40000000f00 */
[----:B------:R-:W-:Y:S02]  /*6050*/  @P0 R2UR UR4, R2 ;  /* 0x00000000020402ca */ /* 0x000fe400000e0000 */
[----:B------:R-:W-:Y:S02]  /*6060*/  @P0 LOP3.LUT R4, R5, 0xffff, RZ, 0xc0, !PT ;  /* 0x0000ffff05040812 */ /* 0x000fe400078ec0ff */
[----:B------:R-:W-:Y:S02]  /*6070*/  @P0 R2UR UR6, R3 ;  /* 0x00000000030602ca */ /* 0x000fe400000e0000 */
[----:B------:R-:W-:Y:S07]  /*6080*/  @P0 R2UR UR5, R4 ;  /* 0x00000000040502ca */ /* 0x000fee00000e0000 */
[----:B------:R-:W-:Y:S02]  /*6090*/  @UP1 UMOV UR7, UR4 ;  /* 0x0000000400071c82 */ /* 0x000fe40008000000 */
[----:B------:R-:W-:Y:S02]  /*60a0*/  IMAD.U32 R68, RZ, RZ, UR7 ;  /* 0x00000007ff447e24 */ /* 0x000fe4000f8e00ff */
[----:B------:R-:W-:Y:S02]  /*60b0*/  @UP1 UMOV UR38, UR6 ;  /* 0x0000000600261c82 */ /* 0x000fe40008000000 */
[----:B------:R-:W-:Y:S01]  /*60c0*/  @UP1 UMOV UR37, UR5 ;  /* 0x0000000500251c82 */ /* 0x000fe20008000000 */
[----:B--2---:R-:W-:Y:S05]  /*60d0*/  BRA.U !UP0, `(.L_x_107) ;  /* 0x0000000108cc7547 */ /* 0x004fea000b800000 */
[----:B------:R-:W2:Y:S01]  /*60e0*/  LDCU UR12, c[0x0][0xb20] ;  /* 0x00016400ff0c77ac */ /* 0x000ea20008000800 */
[----:B-1----:R-:W-:Y:S02]  /*60f0*/  UIMAD.WIDE.U32 UR4, UR62, UR59, URZ ;  /* 0x0000003b3e0472a5 */ /* 0x002fe4000f8e00ff */
[----:B------:R-:W-:Y:S02]  /*6100*/  UIMAD.WIDE.U32 UR6, UR63, UR56, URZ ;  /* 0x000000383f0672a5 */ /* 0x000fe4000f8e00ff */
[----:B------:R-:W-:Y:S02]  /*6110*/  UISETP.NE.AND UP0, UPT, UR58, 0x1, UPT ;  /* 0x000000013a00788c */ /* 0x000fe4000bf05270 */
[----:B------:R-:W-:Y:S02]  /*6120*/  UIMAD.WIDE.U32 UR8, UR37, UR59, URZ ;  /* 0x0000003b250872a5 */ /* 0x000fe4000f8e00ff */
[----:B------:R-:W-:Y:S02]  /*6130*/  UIMAD.WIDE.U32 UR10, UR38, UR56, URZ ;  /* 0x00000038260a72a5 */ /* 0x000fe4000f8e00ff */
[----:B------:R-:W-:Y:S02]  /*6140*/  UISETP.NE.AND UP1, UPT, UR43, 0x1, UPT ;  /* 0x000000012b00788c */ /* 0x000fe4000bf25270 */
[----:B------:R-:W-:Y:S01]  /*6150*/  UISETP.NE.AND UP2, UPT, UR42, 0x1, UPT ;  /* 0x000000012a00788c */ /* 0x000fe2000bf45270 */
[----:B------:R-:W-:Y:S02]  /*6160*/  UMOV UR4, UR5 ;  /* 0x0000000500047c82 */ /* 0x000fe40008000000 */
[----:B--2---:R-:W-:Y:S03]  /*6170*/  USHF.R.U32.HI UR5, URZ, UR12, UR4 ;  /* 0x0000000cff057299 */ /* 0x004fe60008011604 */
[----:B------:R-:W-:Y:S02]  /*6180*/  UMOV UR4, UR7 ;  /* 0x0000000700047c82 */ /* 0x000fe40008000000 */
[----:B------:R-:W-:Y:S02]  /*6190*/  USHF.R.U32.HI UR7, URZ, UR57, UR4 ;  /* 0x00000039ff077299 */ /* 0x000fe40008011604 */
[----:B------:R-:W-:Y:S02]  /*61a0*/  USEL UR4, UR62, UR5, !UP0 ;  /* 0x000000053e047287 */ /* 0x000fe4000c000000 */
[----:B------:R-:W-:Y:S01]  /*61b0*/  USEL UR7, UR63, UR7, !UP1 ;  /* 0x000000073f077287 */ /* 0x000fe2000c800000 */
[----:B------:R-:W-:Y:S01]  /*61c0*/  UMOV UR5, UR9 ;  /* 0x0000000900057c82 */ /* 0x000fe20008000000 */
[----:B------:R-:W-:Y:S02]  /*61d0*/  UIMAD.WIDE.U32 UR8, UR4, UR40, URZ ;  /* 0x00000028040872a5 */ /* 0x000fe4000f8e00ff */
[----:B------:R-:W-:Y:S03]  /*61e0*/  USHF.R.U32.HI UR6, URZ, UR12, UR5 ;  /* 0x0000000cff067299 */ /* 0x000fe60008011605 */
[----:B------:R-:W-:Y:S01]  /*61f0*/  UMOV UR5, UR11 ;  /* 0x0000000b00057c82 */ /* 0x000fe20008000000 */
[----:B------:R-:W-:Y:S02]  /*6200*/  UIMAD.WIDE.U32 UR10, UR7, UR40, URZ ;  /* 0x00000028070a72a5 */ /* 0x000fe4000f8e00ff */
[----:B------:R-:W-:Y:S02]  /*6210*/  USHF.R.U32.HI UR12, URZ, UR57, UR5 ;  /* 0x00000039ff0c7299 */ /* 0x000fe40008011605 */
[----:B------:R-:W-:Y:S01]  /*6220*/  USEL UR6, UR37, UR6, !UP0 ;  /* 0x0000000625067287 */ /* 0x000fe2000c000000 */
[----:B------:R-:W-:Y:S02]  /*6230*/  UMOV UR5, UR9 ;  /* 0x0000000900057c82 */ /* 0x000fe40008000000 */
[----:B------:R-:W-:Y:S01]  /*6240*/  UMOV UR10, UR11 ;  /* 0x0000000b000a7c82 */ /* 0x000fe20008000000 */
[----:B------:R-:W-:Y:S02]  /*6250*/  @UP2 USHF.R.U32.HI UR4, URZ, UR41, UR5 ;  /* 0x00000029ff042299 */ /* 0x000fe40008011605 */
[----:B------:R-:W-:Y:S02]  /*6260*/  @UP2 USHF.R.U32.HI UR7, URZ, UR41, UR10 ;  /* 0x00000029ff072299 */ /* 0x000fe4000801160a */
[----:B------:R-:W-:Y:S02]  /*6270*/  UIMAD UR4, UR42, UR4, URZ ;  /* 0x000000042a0472a4 */ /* 0x000fe4000f8e02ff */
[----:B------:R-:W-:Y:S02]  /*6280*/  UIMAD.WIDE.U32 UR10, UR6, UR40, URZ ;  /* 0x00000028060a72a5 */ /* 0x000fe4000f8e00ff */
[----:B------:R-:W-:Y:S02]  /*6290*/  USEL UR5, UR38, UR12, !UP1 ;  /* 0x0000000c26057287 */ /* 0x000fe4000c800000 */
[----:B------:R-:W-:Y:S02]  /*62a0*/  UIMAD UR8, UR42, UR7, URZ ;  /* 0x000000072a0872a4 */ /* 0x000fe4000f8e02ff */
[----:B------:R-:W-:Y:S03]  /*62b0*/  UISETP.GE.AND UP0, UPT, UR6, UR4, UPT ;  /* 0x000000040600728c */ /* 0x000fe6000bf06270 */
[----:B------:R-:W-:Y:S01]  /*62c0*/  UMOV UR4, UR11 ;  /* 0x0000000b00047c82 */ /* 0x000fe20008000000 */
[----:B------:R-:W-:Y:S02]  /*62d0*/  UISETP.GE.OR UP0, UPT, UR5, UR8, UP0 ;  /* 0x000000080500728c */ /* 0x000fe40008706670 */
[----:B------:R-:W-:Y:S02]  /*62e0*/  USHF.R.U32.HI UR4, URZ, UR41, UR4 ;  /* 0x00000029ff047299 */ /* 0x000fe40008011604 */
[----:B------:R-:W-:Y:S02]  /*62f0*/  UIMAD.WIDE.U32 UR8, UR5, UR40, URZ ;  /* 0x00000028050872a5 */ /* 0x000fe4000f8e00ff */
[----:B------:R-:W-:Y:S02]  /*6300*/  USEL UR11, UR6, UR4, !UP2 ;  /* 0x00000004060b7287 */ /* 0x000fe4000d000000 */
[----:B------:R-:W-:Y:S02]  /*6310*/  UIADD3 UR8, UPT, UPT, -UR5, URZ, URZ ;  /* 0x000000ff05087290 */ /* 0x000fe4000fffe1ff */
[----:B------:R-:W-:Y:S01]  /*6320*/  UIADD3 UR10, UPT, UPT, -UR11, URZ, URZ ;  /* 0x000000ff0b0a7290 */ /* 0x000fe2000fffe1ff */
[----:B------:R-:W-:Y:S01]  /*6330*/  @!UP0 UMOV UR4, UR9 ;  /* 0x0000000900048c82 */ /* 0x000fe20008000000 */
[----:B------:R-:W-:Y:S02]  /*6340*/  UIADD3 UR9, UPT, UPT, -UR6, URZ, URZ ;  /* 0x000000ff06097290 */ /* 0x000fe4000fffe1ff */
[----:B------:R-:W-:Y:S02]  /*6350*/  @!UP0 USHF.R.U32.HI UR4, URZ, UR41, UR4 ;  /* 0x00000029ff048299 */ /* 0x000fe40008011604 */
[----:B------:R-:W-:Y:S02]  /*6360*/  UIMAD UR10, UR42, UR10, UR6 ;  /* 0x0000000a2a0a72a4 */ /* 0x000fe4000f8e0206 */
[----:B------:R-:W-:Y:S04]  /*6370*/  @!UP0 USEL UR4, UR5, UR4, !UP2 ;  /* 0x0000000405048287 */ /* 0x000fe8000d000000 */
[----:B------:R-:W-:Y:S02]  /*6380*/  @!UP0 UIMAD UR10, UR7, UR10, UR4 ;  /* 0x0000000a070a82a4 */ /* 0x000fe4000f8e0204 */
[----:B------:R-:W-:Y:S02]  /*6390*/  @!UP0 UIADD3 UR11, UPT, UPT, UR11, -UR4, URZ ;  /* 0x800000040b0b8290 */ /* 0x000fe4000fffe0ff */
[----:B------:R-:W-:Y:S02]  /*63a0*/  UIMAD UR7, UR43, UR8, UR38 ;  /* 0x000000082b0772a4 */ /* 0x000fe4000f8e0226 */
[----:B------:R-:W-:Y:S02]  /*63b0*/  @!UP0 UIMAD UR6, UR11, UR42, UR5 ;  /* 0x0000002a0b0682a4 */ /* 0x000fe4000f8e0205 */
[----:B------:R-:W-:Y:S01]  /*63c0*/  UIMAD UR4, UR58, UR9, UR37 ;  /* 0x000000093a0472a4 */ /* 0x000fe2000f8e0225 */
[----:B------:R-:W-:Y:S02]  /*63d0*/  @!UP0 UMOV UR5, UR10 ;  /* 0x0000000a00058c82 */ /* 0x000fe40008000000 */
[----:B------:R-:W-:Y:S02]  /*63e0*/  UIMAD UR38, UR5, UR43, UR7 ;  /* 0x0000002b052672a4 */ /* 0x000fe4000f8e0207 */
[----:B------:R-:W-:Y:S11]  /*63f0*/  UIMAD UR37, UR6, UR58, UR4 ;  /* 0x0000003a062572a4 */ /* 0x000ff6000f8e0204 */
[----:B------:R-:W-:Y:S01]  /*6400*/  @!UPT UIADD3 URZ, UPT, UPT, URZ, URZ, URZ ;  /* 0x000000fffffff290 */ /* 0x000fe2000fffe0ff */
.L_x_107:
[----:B-1----:R-:W-:Y:S01]  /*6410*/  UISETP.NE.AND UP0, UPT, UR39, 0x1, UPT ;  /* 0x000000012700788c */ /* 0x002fe2000bf05270 */
[----:B------:R-:W-:Y:S01]  /*6420*/  R2UR UR11, R69 ;  /* 0x00000000450b72ca */ /* 0x000fe200000e0000 */
[----:B------:R-:W-:Y:S01]  /*6430*/  USHF.L.U32 UR50, UR20, 0x6, URZ ;  /* 0x0000000614327899 */ /* 0x000fe200080006ff */
[----:B------:R-:W-:Y:S01]  /*6440*/  IADD3 R64, PT, PT, R64, 0x1, RZ ;  /* 0x0000000140407810 */ /* 0x000fe20007ffe0ff */
[----:B------:R-:W-:Y:S07]  /*6450*/  USHF.L.U32 UR49, UR26, 0x6, URZ ;  /* 0x000000061a317899 */ /* 0x000fee00080006ff */
[----:B------:R-:W1:Y:S01]  /*6460*/  @!UP0 LDCU.128 UR12, c[0x0][0xb10] ;  /* 0x00016200ff0c87ac */ /* 0x000e620008000c00 */
[----:B------:R-:W2:Y:S01]  /*6470*/  @!UP0 LDCU UR5, c[0x0][0xb0c] ;  /* 0x00016180ff0587ac */ /* 0x000ea20008000800 */
[----:B------:R-:W3:Y:S01]  /*6480*/  @!UP0 LDCU UR10, c[0x0][0xb20] ;  /* 0x00016400ff0a87ac */ /* 0x000ee20008000800 */
[----:B-1----:R-:W-:Y:S02]  /*6490*/  UIMAD.WIDE.U32 UR8, UR38, UR12, URZ ;  /* 0x0000000c260872a5 */ /* 0x002fe4000f8e00ff */
[----:B------:R-:W-:Y:S02]  /*64a0*/  UIMAD.WIDE.U32 UR6, UR37, UR15, URZ ;  /* 0x0000000f250672a5 */ /* 0x000fe4000f8e00ff */
[----:B------:R-:W-:Y:S03]  /*64b0*/  @!UP0 UISETP.NE.AND UP1, UPT, UR14, 0x1, UPT ;  /* 0x000000010e00888c */ /* 0x000fe6000bf25270 */
[----:B------:R-:W-:Y:S01]  /*64c0*/  @!UP0 UMOV UR4, UR9 ;  /* 0x0000000900048c82 */ /* 0x000fe20008000000 */
[----:B--2---:R-:W-:Y:S02]  /*64d0*/  @!UP0 UISETP.NE.AND UP2, UPT, UR5, 0x1, UPT ;  /* 0x000000010500888c */ /* 0x004fe4000bf45270 */
[----:B------:R-:W-:Y:S01]  /*64e0*/  @!UP0 USHF.R.U32.HI UR4, URZ, UR13, UR4 ;  /* 0x0000000dff048299 */ /* 0x000fe20008011604 */
[----:B------:R-:W-:Y:S02]  /*64f0*/  @!UP0 UMOV UR6, UR7 ;  /* 0x0000000700068c82 */ /* 0x000fe40008000000 */
[----:B---3--:R-:W-:Y:S02]  /*6500*/  @!UP0 USHF.R.U32.HI UR6, URZ, UR10, UR6 ;  /* 0x0000000aff068299 */ /* 0x008fe40008011606 */
[----:B------:R-:W-:Y:S02]  /*6510*/  @!UP0 USEL UR7, UR38, UR4, !UP2 ;  /* 0x0000000426078287 */ /* 0x000fe4000d000000 */
[----:B------:R-:W-:Y:S04]  /*6520*/  @!UP0 USEL UR6, UR37, UR6, !UP1 ;  /* 0x0000000625068287 */ /* 0x000fe8000c800000 */
[----:B------:R-:W-:Y:S02]  /*6530*/  @!UP0 UIADD3 UR4, UPT, UPT, -UR7, UR6, URZ ;  /* 0x0000000607048290 */ /* 0x000fe4000fffe1ff */
[----:B------:R-:W-:Y:S02]  /*6540*/  @!UP0 UIADD3 UR6, UPT, UPT, UR7, -UR6, URZ ;  /* 0x8000000607068290 */ /* 0x000fe4000fffe0ff */
[----:B------:R-:W-:Y:S02]  /*6550*/  @!UP0 UIMAD UR38, UR4, UR5, UR38 ;  /* 0x00000005042682a4 */ /* 0x000fe4000f8e0226 */
[----:B------:R-:W-:Y:S02]  /*6560*/  @!UP0 UIMAD UR37, UR6, UR14, UR37 ;  /* 0x0000000e062582a4 */ /* 0x000fe4000f8e0225 */
[----:B------:R-:W-:Y:S09]  /*6570*/  ULOP3.LUT UP0, URZ, UR11, 0x90, URZ, 0xc0, !UPT ;  /* 0x000000900bff7892 */ /* 0x000ff2000f80c0ff */
[----:B------:R-:W-:Y:S05]  /*6580*/  BRA.U !UP0, `(.L_x_108) ;  /* 0x00000001087c7547 */ /* 0x000fea000b800000 */
[----:B------:R-:W1:Y:S01]  /*6590*/  LDCU.64 UR8, c[0x4][0x80] ;  /* 0x01001000ff0877ac */ /* 0x000e620008000a00 */
[----:B------:R-:W-:Y:S01]  /*65a0*/  MOV R2, 0x0 ;  /* 0x0000000000027802 */ /* 0x000fe20000000f00 */
[----:B------:R-:W-:Y:S02]  /*65b0*/  HFMA2 R12, -RZ, RZ, 0, 5.9604644775390625e-08 ;  /* 0x00000001ff0c7431 */ /* 0x000fe400000001ff */
[----:B------:R-:W-:Y:S01]  /*65c0*/  IMAD.MOV.U32 R8, RZ, RZ, 0x70 ;  /* 0x00000070ff087424 */ /* 0x000fe200078e00ff */
[----:B------:R2:W3:Y:S01]  /*65d0*/  LDC.64 R14, c[0x4][R2] ;  /* 0x01000000020e7b82 */ /* 0x0004e20000000a00 */
[----:B------:R-:W4:Y:S01]  /*65e0*/  LDCU.64 UR6, c[0x4][0x88] ;  /* 0x01001100ff0677ac */ /* 0x000f220008000a00 */
[----:B------:R-:W-:Y:S01]  /*65f0*/  IMAD.MOV.U32 R13, RZ, RZ, RZ ;  /* 0x000000ffff0d7224 */ /* 0x000fe200078e00ff */
[----:B------:R-:W2:Y:S01]  /*6600*/  LDCU.64 UR4, c[0x4][0x8] ;  /* 0x01000100ff0477ac */ /* 0x000ea20008000a00 */
[----:B-1----:R-:W-:Y:S01]  /*6610*/  MOV R5, UR9 ;  /* 0x0000000900057c02 */ /* 0x002fe20008000f00 */
[----:B------:R-:W-:Y:S01]  /*6620*/  IMAD.U32 R4, RZ, RZ, UR8 ;  /* 0x00000008ff047e24 */ /* 0x000fe2000f8e00ff */
[----:B----4-:R-:W-:Y:S01]  /*6630*/  MOV R7, UR7 ;  /* 0x0000000700077c02 */ /* 0x010fe20008000f00 */
[----:B------:R-:W-:Y:S01]  /*6640*/  IMAD.U32 R6, RZ, RZ, UR6 ;  /* 0x00000006ff067e24 */ /* 0x000fe2000f8e00ff */
[----:B--2---:R-:W-:Y:S01]  /*6650*/  MOV R11, UR5 ;  /* 0x00000005000b7c02 */ /* 0x004fe20008000f00 */
[----:B------:R-:W-:Y:S02]  /*6660*/  IMAD.U32 R10, RZ, RZ, UR4 ;  /* 0x00000004ff0a7e24 */ /* 0x000fe4000f8e00ff */
[----:B------:R-:W-:Y:S07]  /*6670*/  LEPC R20, `(.L_x_109) ;  /* 0x000000001014794e */ /* 0x000fee0000000000 */
[----:B---3-5:R-:W-:Y:S05]  /*6680*/  CALL.ABS.NOINC R14 ;  /* 0x000000000e007343 */ /* 0x028fea0003c00000 */
.L_x_109:
[----:B------:R-:W1:Y:S01]  /*6690*/  LDCU.64 UR8, c[0x4][0x80] ;  /* 0x01001000ff0877ac */ /* 0x000e620008000a00 */
[----:B------:R-:W2:Y:S01]  /*66a0*/  LDC.64 R2, c[0x4][R2] ;  /* 0x0100000002027b82 */ /* 0x000ea20000000a00 */
[----:B------:R-:W-:Y:S02]  /*66b0*/  HFMA2 R12, -RZ, RZ, 0, 5.9604644775390625e-08 ;  /* 0x00000001ff0c7431 */ /* 0x000fe400000001ff */
[----:B------:R-:W-:Y:S02]  /*66c0*/  IMAD.MOV.U32 R8, RZ, RZ, 0x70 ;  /* 0x00000070ff087424 */ /* 0x000fe400078e00ff */
[----:B------:R-:W-:Y:S01]  /*66d0*/  IMAD.MOV.U32 R13, RZ, RZ, RZ ;  /* 0x000000ffff0d7224 */ /* 0x000fe200078e00ff */
[----:B------:R-:W3:Y:S01]  /*66e0*/  LDCU.64 UR6, c[0x4][0x88] ;  /* 0x01001100ff0677ac */ /* 0x000ee20008000a00 */
[----:B------:R-:W4:Y:S01]  /*66f0*/  LDCU.64 UR4, c[0x4][0x8] ;  /* 0x01000100ff0477ac */ /* 0x000f220008000a00 */
[----:B-1----:R-:W-:Y:S02]  /*6700*/  MOV R4, UR8 ;  /* 0x0000000800047c02 */ /* 0x002fe40008000f00 */
[----:B------:R-:W-:Y:S02]  /*6710*/  MOV R5, UR9 ;  /* 0x0000000900057c02 */ /* 0x000fe40008000f00 */
[----:B---3--:R-:W-:Y:S01]  /*6720*/  MOV R7, UR7 ;  /* 0x0000000700077c02 */ /* 0x008fe20008000f00 */
[----:B------:R-:W-:Y:S01]  /*6730*/  IMAD.U32 R6, RZ, RZ, UR6 ;  /* 0x00000006ff067e24 */ /* 0x000fe2000f8e00ff */
[----:B----4-:R-:W-:Y:S01]  /*6740*/  MOV R11, UR5 ;  /* 0x00000005000b7c02 */ /* 0x010fe20008000f00 */
[----:B------:R-:W-:Y:S02]  /*6750*/  IMAD.U32 R10, RZ, RZ, UR4 ;  /* 0x00000004ff0a7e24 */ /* 0x000fe4000f8e00ff */
[----:B------:R-:W-:Y:S07]  /*6760*/  LEPC R20, `(.L_x_108) ;  /* 0x000000001014794e */ /* 0x000fee0000000000 */
[----:B--2---:R-:W-:Y:S05]  /*6770*/  CALL.ABS.NOINC R2 ;  /* 0x0000000002007343 */ /* 0x004fea0003c00000 */
.L_x_108:
[----:B------:R-:W-:Y:S02]  /*6780*/  ISETP.NE.U32.AND P0, PT, RZ, UR60, PT ;  /* 0x0000003cff007c0c */ /* 0x000fe4000bf05070 */
[C---:B------:R-:W-:Y:S02]  /*6790*/  ISETP.NE.U32.AND P1, PT, R50.reuse, RZ, PT ;  /* 0x000000ff3200720c */ /* 0x040fe40003f25070 */
[----:B------:R-:W-:Y:S02]  /*67a0*/  ISETP.NE.U32.AND P4, PT, R50, RZ, PT ;  /* 0x000000ff3200720c */ /* 0x000fe40003f85070 */
[----:B------:R-:W-:Y:S02]  /*67b0*/  ISETP.NE.AND.EX P0, PT, RZ, UR61, PT, P0 ;  /* 0x0000003dff007c0c */ /* 0x000fe4000bf05300 */
[C---:B------:R-:W-:Y:S02]  /*67c0*/  ISETP.NE.AND.EX P1, PT, R51.reuse, RZ, PT, P1 ;  /* 0x000000ff3300720c */ /* 0x040fe40003f25310 */
[----:B------:R-:W-:Y:S02]  /*67d0*/  ISETP.NE.AND.EX P4, PT, R51, RZ, P0, P4 ;  /* 0x000000ff3300720c */ /* 0x000fe40000785340 */
[----:B------:R-:W-:Y:S02]  /*67e0*/  ISETP.NE.U32.AND P5, PT, R46, RZ, PT ;  /* 0x000000ff2e00720c */ /* 0x000fe40003fa5070 */
[----:B------:R-:W-:Y:S02]  /*67f0*/  ISETP.NE.U32.AND P3, PT, RZ, UR60, PT ;  /* 0x0000003cff007c0c */ /* 0x000fe4000bf65070 */
[----:B------:R-:W-:Y:S02]  /*6800*/  PLOP3.LUT P2, PT, PT, PT, PT, 0x8, 0x80 ;  /* 0x000000000080781c */ /* 0x000fe40003f4e170 */
[----:B------:R-:W-:Y:S02]  /*6810*/  ISETP.NE.AND.EX P5, PT, R47, RZ, PT, P5 ;  /* 0x000000ff2f00720c */ /* 0x000fe40003fa5350 */
[----:B------:R-:W-:Y:S03]  /*6820*/  ISETP.NE.AND.EX P3, PT, RZ, UR61, PT, P3 ;  /* 0x0000003dff007c0c */ /* 0x000fe6000bf65330 */
[----:B------:R-:W-:Y:S01]  /*6830*/  @!P4 PLOP3.LUT P2, PT, P1, PT, PT, 0x80, 0x8 ;  /* 0x000000000008c81c */ /* 0x000fe20000f4f070 */
[----:B------:R-:W-:Y:S01]  /*6840*/  @!UPT UIADD3 URZ, UPT, UPT, URZ, URZ, URZ ;  /* 0x000000fffffff290 */ /* 0x000fe2000fffe0ff */
[----:B------:R-:W-:Y:S11]  /*6850*/  @!P1 BRA `(.L_x_110) ;  /* 0x0000000000309947 */ /* 0x000ff60003800000 */
[----:B------:R-:W-:Y:S01]  /*6860*/  ISETP.NE.U32.AND P0, PT, R48, RZ, PT ;  /* 0x000000ff3000720c */ /* 0x000fe20003f05070 */
[----:B------:R-:W1:Y:S01]  /*6870*/  LDCU.64 UR4, c[0x0][0x358] ;  /* 0x00006b00ff0477ac */ /* 0x000e620008000a00 */
[----:B------:R-:W-:Y:S02]  /*6880*/  IMAD.MOV.U32 R54, RZ, RZ, 0x1 ;  /* 0x00000001ff367424 */ /* 0x000fe400078e00ff */
[----:B------:R-:W-:Y:S11]  /*6890*/  ISETP.NE.AND.EX P0, PT, R49, RZ, PT, P0 ;  /* 0x000000ff3100720c */ /* 0x000ff60003f05300 */
[----:B------:R-:W-:Y:S02]  /*68a0*/  @!UPT UIADD3 URZ, UPT, UPT, URZ, URZ, URZ ;  /* 0x000000fffffff290 */ /* 0x000fe4000fffe0ff */
[----:B------:R-:W2:Y:S01]  /*68b0*/  @P0 LDC.64 R2, c[0x0][0x888] ;  /* 0x00022200ff020b82 */ /* 0x000ea20000000a00 */
[----:B------:R-:W-:Y:S04]  /*68c0*/  @P0 IMAD R0, R50, UR36, RZ ;  /* 0x0000002432000c24 */ /* 0x000fe8000f8e02ff */
[----:B--2---:R-:W-:Y:S04]  /*68d0*/  @P0 IMAD.WIDE R2, R0, 0x4, R2 ;  /* 0x0000000400020825 */ /* 0x004fe800078e0202 */
[----:B------:R-:W-:Y:S01]  /*68e0*/  HFMA2 R0, -RZ, RZ, 0, 5.9604644775390625e-08 ;  /* 0x00000001ff007431 */ /* 0x000fe200000001ff */
[----:B-1---5:R1:W5:Y:S04]  /*68f0*/  @P0 LDG.E R27, desc[UR4][R2.64] ;  /* 0x00000004021b0981 */ /* 0x022368000c1e1900 */
[----:B------:R-:W-:Y:S01]  /*6900*/  @!P0 PRMT R54, R0, 0x7610, R54 ;  /* 0x0000761000368816 */ /* 0x000fe20000000036 */
[----:B-1----:R-:W2:Y:S06]  /*6910*/  @!P0 LDC R27, c[0x0][0x880] ;  /* 0x00022000ff1b8b82 */ /* 0x002eac0000000800 */
.L_x_110:
[----:B------:R-:W-:Y:S05]  /*6920*/  @!P5 BRA `(.L_x_111) ;  /* 0x000000000024d947 */ /* 0x000fea0003800000 */
[----:B------:R-:W-:Y:S01]  /*6930*/  ISETP.NE.U32.AND P0, PT, R44, RZ, PT ;  /* 0x000000ff2c00720c */ /* 0x000fe20003f05070 */
[----:B------:R-:W1:Y:S03]  /*6940*/  LDCU.64 UR4, c[0x0][0x358] ;  /* 0x00006b00ff0477ac */ /* 0x000e660008000a00 */
[----:B------:R-:W-:Y:S11]  /*6950*/  ISETP.NE.AND.EX P0, PT, R45, RZ, PT, P0 ;  /* 0x000000ff2d00720c */ /* 0x000ff60003f05300 */
[----:B------:R-:W-:Y:S02]  /*6960*/  @!UPT UIADD3 URZ, UPT, UPT, URZ, URZ, URZ ;  /* 0x000000fffffff290 */ /* 0x000fe4000fffe0ff */
[----:B------:R-:W3:Y:S01]  /*6970*/  @P0 LDC.64 R2, c[0x0][0x8a8] ;  /* 0x00022a00ff020b82 */ /* 0x000ee20000000a00 */
[----:B------:R-:W-:Y:S04]  /*6980*/  @P0 IMAD R0, R46, UR36, RZ ;  /* 0x000000242e000c24 */ /* 0x000fe8000f8e02ff */
[----:B---3--:R-:W-:Y:S05]  /*6990*/  @P0 IMAD.WIDE R2, R0, 0x4, R2 ;  /* 0x0000000400020825 */ /* 0x008fea00078e0202 */
[----:B-1---5:R1:W5:Y:S02]  /*69a0*/  @P0 LDG.E R24, desc[UR4][R2.64] ;  /* 0x0000000402180981 */ /* 0x022364000c1e1900 */
[----:B-1----:R-:W3:Y:S02]  /*69b0*/  @!P0 LDC R24, c[0x0][0x8a0] ;  /* 0x00022800ff188b82 */ /* 0x002ee40000000800 */
.L_x_111:
[----:B--2--5:R-:W-:Y:S01]  /*69c0*/  FSETP.NEU.AND P0, PT, R27, RZ, PT ;  /* 0x000000ff1b00720b */ /* 0x024fe20003f0d000 */
[----:B------:R-:W-:Y:S01]  /*69d0*/  ULOP3.LUT UR4, UR54, 0x1, URZ, 0x3c, !UPT ;  /* 0x0000000136047892 */ /* 0x000fe2000f8e3cff */
[----:B------:R-:W-:Y:S01]  /*69e0*/  SEL R5, RZ, 0xffffffff, P3 ;  /* 0xffffffffff057807 */ /* 0x000fe20001800000 */
[----:B------:R-:W-:Y:S01]  /*69f0*/  IMAD.U32 R28, RZ, RZ, UR47 ;  /* 0x0000002fff1c7e24 */ /* 0x000fe2000f8e00ff */
[----:B------:R-:W-:Y:S01]  /*6a00*/  @!P4 LOP3.LUT P3, RZ, R54, 0xff, RZ, 0xc0, !PT ;  /* 0x000000ff36ffc812 */ /* 0x000fe2000786c0ff */
[----:B------:R-:W-:Y:S01]  /*6a10*/  IMAD.SHL.U32 R73, R52, 0x2, RZ ;  /* 0x0000000234497824 */ /* 0x000fe200078e00ff */
[----:B------:R-:W-:Y:S01]  /*6a20*/  @!P4 SEL R2, RZ, 0xffffffff, P0 ;  /* 0xffffffffff02c807 */ /* 0x000fe20000000000 */
[----:B------:R-:W-:Y:S01]  /*6a30*/  IMAD.U32 R74, RZ, RZ, UR4 ;  /* 0x00000004ff4a7e24 */ /* 0x000fe2000f8e00ff */
[----:B------:R-:W-:Y:S01]  /*6a40*/  LEA R62, R22, UR44, 0x3 ;  /* 0x0000002c163e7c11 */ /* 0x000fe2000f8e18ff */
[----:B------:R-:W-:Y:S01]  /*6a50*/  IMAD.SHL.U32 R28, R28, 0x1000, RZ ;  /* 0x000010001c1c7824 */ /* 0x000fe200078e00ff */
[C---:B------:R-:W-:Y:S01]  /*6a60*/  @P2 SEL R2, R5.reuse, R2, !P3 ;  /* 0x0000000205022207 */ /* 0x040fe20005800000 */
[----:B------:R-:W-:Y:S01]  /*6a70*/  BSSY B1, `(.L_x_112) ;  /* 0x0000034000017945 */ /* 0x000fe20003800000 */
[----:B------:R-:W-:Y:S01]  /*6a80*/  SHF.L.U32 R3, R66, 0x1f, RZ ;  /* 0x0000001f42037819 */ /* 0x000fe200000006ff */
[----:B------:R-:W-:Y:S01]  /*6a90*/  IMAD.MOV.U32 R72, RZ, RZ, 0x1 ;  /* 0x00000001ff487424 */ /* 0x000fe200078e00ff */
[----:B------:R-:W-:Y:S01]  /*6aa0*/  @!P4 LOP3.LUT R2, R2, 0x1, RZ, 0xc0, !PT ;  /* 0x000000010202c812 */ /* 0x000fe200078ec0ff */
[----:B------:R-:W-:Y:S01]  /*6ab0*/  IMAD R25, R22, 0x20, R23 ;  /* 0x0000002016197824 */ /* 0x000fe200078e0217 */
[----:B------:R-:W-:Y:S01]  /*6ac0*/  CS2R R42, SRZ ;  /* 0x00000000002a7805 */ /* 0x000fe2000001ff00 */
[----:B------:R-:W-:Y:S01]  /*6ad0*/  IMAD.U32 R30, RZ, RZ, UR47 ;  /* 0x0000002fff1e7e24 */ /* 0x000fe2000f8e00ff */
[----:B------:R-:W-:Y:S01]  /*6ae0*/  ISETP.NE.U32.OR P6, PT, R2, 0x1, P4 ;  /* 0x000000010200780c */ /* 0x000fe200027c5470 */
[----:B------:R-:W-:Y:S01]  /*6af0*/  IMAD.U32 R2, RZ, RZ, UR47 ;  /* 0x0000002fff027e24 */ /* 0x000fe2000f8e00ff */
[----:B------:R-:W-:Y:S02]  /*6b00*/  LOP3.LUT P4, R63, R54, 0xff, RZ, 0xc0, !PT ;  /* 0x000000ff363f7812 */ /* 0x000fe4000788c0ff */
[----:B------:R-:W-:Y:S02]  /*6b10*/  CS2R R40, SRZ ;  /* 0x0000000000287805 */ /* 0x000fe4000001ff00 */
[----:B------:R-:W-:Y:S02]  /*6b20*/  P2R R71, PR, RZ, 0x40 ;  /* 0x00000040ff477803 */ /* 0x000fe40000000000 */
[----:B------:R-:W-:Y:S02]  /*6b30*/  CS2R R34, SRZ ;  /* 0x0000000000227805 */ /* 0x000fe4000001ff00 */
[----:B------:R-:W-:Y:S02]  /*6b40*/  LEA R0, R2, UR44, 0x3 ;  /* 0x0000002c02007c11 */ /* 0x000fe4000f8e18ff */
[----:B------:R-:W-:Y:S02]  /*6b50*/  CS2R R32, SRZ ;  /* 0x0000000000207805 */ /* 0x000fe4000001ff00 */
[----:B------:R-:W-:Y:S02]  /*6b60*/  SEL R2, RZ, 0xffffffff, P0 ;  /* 0xffffffffff027807 */ /* 0x000fe40000000000 */
[----:B------:R-:W-:Y:S02]  /*6b70*/  IADD3 R31, PT, PT, R28, UR44, R73 ;  /* 0x0000002c1c1f7c10 */ /* 0x000fe4000fffe049 */
[----:B------:R-:W-:Y:S02]  /*6b80*/  @P1 SEL R2, R5, R2, !P4 ;  /* 0x0000000205021207 */ /* 0x000fe40006000000 */
[----:B------:R-:W-:Y:S02]  /*6b90*/  @P6 SHF.L.U32 R7, R74, 0x1f, RZ ;  /* 0x0000001f4a076819 */ /* 0x000fe400000006ff */
[----:B------:R-:W-:Y:S02]  /*6ba0*/  LOP3.LUT R2, R2, 0x1, RZ, 0xc0, !PT ;  /* 0x0000000102027812 */ /* 0x000fe400078ec0ff */
[----:B------:R-:W1:Y:S02]  /*6bb0*/  @P6 SYNCS.PHASECHK.TRANS64.TRYWAIT P3, [R0+URZ+0x80], R7 ;  /* 0x00008007000065a7 */ /* 0x000e6400080611ff */
[----:B------:R-:W-:Y:S04]  /*6bc0*/  ISETP.NE.U32.AND P5, PT, R2, 0x1, PT ;  /* 0x000000010200780c */ /* 0x000fe80003fa5070 */
[----:B------:R-:W-:Y:S01]  /*6bd0*/  P2R R75, PR, RZ, 0x20 ;  /* 0x00000020ff4b7803 */ /* 0x000fe20000000000 */
[----:B------:R2:W4:Y:S01]  /*6be0*/  SYNCS.PHASECHK.TRANS64.TRYWAIT P2, [R62+URZ+0xe0], R3 ;  /* 0x0000e0033e0075a7 */ /* 0x00052200080411ff */
[----:B-1----:R-:W-:Y:S01]  /*6bf0*/  @P6 SEL R72, RZ, 0x1, !P3 ;  /* 0x00000001ff486807 */ /* 0x002fe20005800000 */
[----:B--2---:R-:W-:Y:S06]  /*6c00*/  @!P6 BRA `(.L_x_113) ;  /* 0x000000000068e947 */ /* 0x004fec0003800000 */
[----:B------:R-:W-:Y:S01]  /*6c10*/  LOP3.LUT P6, RZ, R53, 0x40, RZ, 0xc0, !PT ;  /* 0x0000004035ff7812 */ /* 0x000fe200078cc0ff */
[C---:B------:R-:W-:Y:S01]  /*6c20*/  VIADD R4, R31.reuse, 0x200 ;  /* 0x000002001f047836 */ /* 0x040fe20000000000 */
[----:B------:R-:W-:Y:S01]  /*6c30*/  ISETP.NE.AND P1, PT, R72, RZ, PT ;  /* 0x000000ff4800720c */ /* 0x000fe20003f25270 */
[----:B------:R-:W-:Y:S01]  /*6c40*/  BSSY B0, `(.L_x_114) ;  /* 0x000000d000007945 */ /* 0x000fe20003800000 */
[----:B------:R-:W-:Y:S01]  /*6c50*/  PLOP3.LUT P0, PT, PT, PT, PT, 0x8, 0x80 ;  /* 0x000000000080781c */ /* 0x000fe20003f0e170 */
[----:B------:R-:W-:Y:S01]  /*6c60*/  @P5 VIADD R2, R31, 0x210 ;  /* 0x000002101f025836 */ /* 0x000fe20000000000 */
[----:B------:R-:W-:Y:S02]  /*6c70*/  @P5 PLOP3.LUT P0, PT, P6, PT, PT, 0x80, 0x8 ;  /* 0x000000000008581c */ /* 0x000fe4000370f070 */
[----:B------:R-:W-:Y:S02]  /*6c80*/  CS2R R42, SRZ ;  /* 0x00000000002a7805 */ /* 0x000fe4000001ff00 */
[----:B------:R-:W-:Y:S02]  /*6c90*/  CS2R R40, SRZ ;  /* 0x0000000000287805 */ /* 0x000fe4000001ff00 */
[----:B------:R-:W-:Y:S02]  /*6ca0*/  CS2R R34, SRZ ;  /* 0x0000000000227805 */ /* 0x000fe4000001ff00 */
[----:B------:R-:W-:Y:S05]  /*6cb0*/  CS2R R32, SRZ ;  /* 0x0000000000207805 */ /* 0x000fea000001ff00 */
[----:B------:R-:W-:Y:S01]  /*6cc0*/  @P0 VIADD R2, R4, 0xfffffff0 ;  /* 0xfffffff004020836 */ /* 0x000fe20000000000 */
[----:B------:R-:W-:Y:S06]  /*6cd0*/  @P1 BRA `(.L_x_115) ;  /* 0x00000000000c1947 */ /* 0x000fec0003800000 */
[----:B------:R-:W-:Y:S04]  /*6ce0*/  SHF.L.U32 R5, R74, 0x1f, RZ ;  /* 0x0000001f4a057819 */ /* 0x000fe800000006ff */
[----:B------:R-:W1:Y:S02]  /*6cf0*/  SYNCS.PHASECHK.TRANS64.TRYWAIT P0, [R0+URZ+0x80], R5 ;  /* 0x00008005000075a7 */ /* 0x000e6400080011ff */
[----:B-1----:R-:W-:Y:S05]  /*6d00*/  @!P0 BRA `(.L_x_116) ;  /* 0x0000002000688947 */ /* 0x002fea0003800000 */
.L_x_115:
[----:B------:R-:W-:Y:S05]  /*6d10*/  BSYNC B0 ;  /* 0x0000000000007941 */ /* 0x000fea0003800000 */
.L_x_114:
[----:B------:R-:W-:Y:S01]  /*6d20*/  UIADD3 UR4, UPT, UPT, UR47, 0x1, URZ ;  /* 0x000000012f047890 */ /* 0x000fe2000fffe0ff */
[----:B------:R-:W-:Y:S03]  /*6d30*/  ISETP.NE.AND P0, PT, R75, RZ, PT ;  /* 0x000000ff4b00720c */ /* 0x000fe60003f05270 */
[----:B------:R-:W-:Y:S04]  /*6d40*/  UISETP.NE.AND UP0, UPT, UR4, 0x3, UPT ;  /* 0x000000030400788c */ /* 0x000fe8000bf05270 */
[----:B------:R-:W-:Y:S02]  /*6d50*/  USEL UR5, URZ, 0x1, UP0 ;  /* 0x00000001ff057887 */ /* 0x000fe40008000000 */
[----:B------:R-:W-:Y:S04]  /*6d60*/  USEL UR4, UR4, URZ, UP0 ;  /* 0x000000ff04047287 */ /* 0x000fe80008000000 */
[----:B------:R2:W1:Y:S01]  /*6d70*/  @P0 LDS.128 R40, [R2] ;  /* 0x0000000002280984 */ /* 0x0004620000000c00 */
[----:B------:R-:W-:Y:S01]  /*6d80*/  LOP3.LUT R74, R74, UR5, RZ, 0x3c, !PT ;  /* 0x000000054a4a7c12 */ /* 0x000fe2000f8e3cff */
[----:B------:R-:W-:Y:S02]  /*6d90*/  IMAD.U32 R30, RZ, RZ, UR4 ;  /* 0x00000004ff1e7e24 */ /* 0x000fe4000f8e00ff */
[----:B------:R2:W1:Y:S04]  /*6da0*/  @P0 LDS.128 R32, [R31+0x200] ;  /* 0x000200001f200984 */ /* 0x0004680000000c00 */
.L_x_113:
[----:B------:R-:W-:Y:S05]  /*6db0*/  BSYNC B1 ;  /* 0x0000000000017941 */ /* 0x000fea0003800000 */
.L_x_112:
[----:B-1----:R-:W-:Y:S04]  /*6dc0*/  SHF.R.U32.HI R0, RZ, 0x15, R25 ;  /* 0x00000015ff007819 */ /* 0x002fe80000011619 */
[----:B------:R-:W-:Y:S01]  /*6dd0*/  LOP3.LUT P0, RZ, R0, 0x3, R55, 0x48, !PT ;  /* 0x0000000300ff7812 */ /* 0x000fe20007804837 */
[----:B------:R-:W-:Y:S01]  /*6de0*/  @!UPT UIADD3 URZ, UPT, UPT, URZ, URZ, URZ ;  /* 0x000000fffffff290 */ /* 0x000fe2000fffe0ff */
[----:B----4-:R-:W-:Y:S11]  /*6df0*/  @P2 BRA `(.L_x_117) ;  /* 0x0000000000082947 */ /* 0x010ff60003800000 */
[----:B------:R-:W1:Y:S02]  /*6e00*/  SYNCS.PHASECHK.TRANS64.TRYWAIT P1, [R62+URZ+0xe0], R3 ;  /* 0x0000e0033e0075a7 */ /* 0x000e6400080211ff */
[----:B-1----:R-:W-:Y:S05]  /*6e10*/  @!P1 BRA `(.L_x_118) ;  /* 0x0000002000389947 */ /* 0x002fea0003800000 */
.L_x_117:
[----:B------:R-:W-:Y:S05]  /*6e20*/  @!P0 BRA `(.L_x_119) ;  /* 0x0000000000408947 */ /* 0x000fea0003800000 */
[----:B------:R-:W4:Y:S01]  /*6e30*/  LDCU.64 UR8, c[0x4][0x70] ;  /* 0x01000e00ff0877ac */ /* 0x000f220008000a00 */
[----:B-1----:R-:W-:Y:S01]  /*6e40*/  MOV R3, 0x0 ;  /* 0x0000000000037802 */ /* 0x002fe20000000f00 */
[----:B------:R-:W-:Y:S02]  /*6e50*/  HFMA2 R12, -RZ, RZ, 0, 5.9604644775390625e-08 ;  /* 0x00000001ff0c7431 */ /* 0x000fe400000001ff */
[----:B------:R-:W-:Y:S02]  /*6e60*/  IMAD.MOV.U32 R8, RZ, RZ, 0x192 ;  /* 0x00000192ff087424 */ /* 0x000fe400078e00ff */
[----:B------:R-:W-:Y:S01]  /*6e70*/  IMAD.MOV.U32 R13, RZ, RZ, RZ ;  /* 0x000000ffff0d7224 */ /* 0x000fe200078e00ff */
[----:B------:R-:W1:Y:S01]  /*6e80*/  LDCU.64 UR6, c[0x4][0x78] ;  /* 0x01000f00ff0677ac */ /* 0x000e620008000a00 */
[----:B--2---:R-:W2:Y:S01]  /*6e90*/  LDC.64 R2, c[0x4][R3] ;  /* 0x0100000003027b82 */ /* 0x004ea20000000a00 */
[----:B------:R-:W5:Y:S01]  /*6ea0*/  LDCU.64 UR4, c[0x4][0x10] ;  /* 0x01000200ff0477ac */ /* 0x000f620008000a00 */
[----:B----4-:R-:W-:Y:S01]  /*6eb0*/  MOV R5, UR9 ;  /* 0x0000000900057c02 */ /* 0x010fe20008000f00 */
[----:B------:R-:W-:Y:S01]  /*6ec0*/  IMAD.U32 R4, RZ, RZ, UR8 ;  /* 0x00000008ff047e24 */ /* 0x000fe2000f8e00ff */
[----:B-1----:R-:W-:Y:S01]  /*6ed0*/  MOV R7, UR7 ;  /* 0x0000000700077c02 */ /* 0x002fe20008000f00 */
[----:B------:R-:W-:Y:S01]  /*6ee0*/  IMAD.U32 R6, RZ, RZ, UR6 ;  /* 0x00000006ff067e24 */ /* 0x000fe2000f8e00ff */
[----:B-----5:R-:W-:Y:S01]  /*6ef0*/  MOV R11, UR5 ;  /* 0x00000005000b7c02 */ /* 0x020fe20008000f00 */
[----:B------:R-:W-:Y:S02]  /*6f00*/  IMAD.U32 R10, RZ, RZ, UR4 ;  /* 0x00000004ff0a7e24 */ /* 0x000fe4000f8e00ff */
[----:B------:R-:W-:Y:S07]  /*6f10*/  LEPC R20, `(.L_x_119) ;  /* 0x000000001014794e */ /* 0x000fee0000000000 */
[----:B--23--:R-:W-:Y:S05]  /*6f20*/  CALL.ABS.NOINC R2 ;  /* 0x0000000002007343 */ /* 0x00cfea0003c00000 */
.L_x_119:
[----:B------:R-:W-:Y:S05]  /*6f30*/  WARPSYNC.ALL ;  /* 0x0000000000007948 */ /* 0x000fea0003800000 */
[----:B------:R-:W-:Y:S01]  /*6f40*/  R2UR UR4, R25 ;  /* 0x00000000190472ca */ /* 0x000fe200000e0000 */
[--C-:B------:R-:W-:Y:S01]  /*6f50*/  HADD2.F32 R20, -RZ, R32.reuse.H0_H0 ;  /* 0x20000020ff147230 */ /* 0x100fe20000004100 */
[----:B------:R-:W-:Y:S01]  /*6f60*/  MOV R76, 0x10 ;  /* 0x00000010004c7802 */ /* 0x000fe20000000f00 */
[----:B------:R-:W-:Y:S01]  /*6f70*/  HADD2.F32 R21, -RZ, R32.H1_H1 ;  /* 0x30000020ff157230 */ /* 0x000fe20000004100 */
[----:B------:R-:W-:Y:S01]  /*6f80*/  LOP3.LUT P6, RZ, R53, 0x40, RZ, 0xc0, !PT ;  /* 0x0000004035ff7812 */ /* 0x000fe200078cc0ff */
[----:B------:R-:W-:Y:S01]  /*6f90*/  HADD2.F32 R26, -RZ, R33.H1_H1 ;  /* 0x30000021ff1a7230 */ /* 0x000fe20000004100 */
[----:B------:R-:W-:Y:S01]  /*6fa0*/  ISETP.NE.AND P0, PT, R67, RZ, PT ;  /* 0x000000ff4300720c */ /* 0x000fe20003f05270 */
[----:B------:R-:W-:Y:S01]  /*6fb0*/  HADD2.F32 R29, -RZ, R35.H0_H0 ;  /* 0x20000023ff1d7230 */ /* 0x000fe20000004100 */
[----:B------:R-:W-:Y:S01]  /*6fc0*/  SEL R76, R76, 0xfffffff0, !P6 ;  /* 0xfffffff04c4c7807 */ /* 0x000fe20007000000 */
[----:B------:R-:W-:Y:S03]  /*6fd0*/  BSSY.RECONVERGENT B0, `(.L_x_120) ;  /* 0x000004f000007945 */ /* 0x000fe60003800200 */
[----:B------:R-:W-:Y:S01]  /*6fe0*/  IADD3 R77, PT, PT, R31, R76, RZ ;  /* 0x0000004c1f4d7210 */ /* 0x000fe20007ffe0ff */
[----:B------:R-:W3:Y:S02]  /*6ff0*/  LDTM.x16 R4, tmem[UR4] ;  /* 0x00000004000479ee */ /* 0x000ee40008240000 */
[C---:B---3--:R-:W-:Y:S01]  /*7000*/  FMUL R0, R24.reuse, R4 ;  /* 0x0000000418007220 */ /* 0x048fe20000400000 */
[C---:B--2---:R-:W-:Y:S01]  /*7010*/  FMUL R2, R24.reuse, R5 ;  /* 0x0000000518027220 */ /* 0x044fe20000400000 */
[C---:B-1----:R-:W-:Y:S01]  /*7020*/  FMUL R3, R24.reuse, R6 ;  /* 0x0000000618037220 */ /* 0x042fe20000400000 */
[C---:B------:R-:W-:Y:S01]  /*7030*/  FMUL R7, R24.reuse, R7 ;  /* 0x0000000718077220 */ /* 0x040fe20000400000 */
[C---:B------:R-:W-:Y:S01]  /*7040*/  FFMA R0, R27.reuse, R20, R0 ;  /* 0x000000141b007223 */ /* 0x040fe20000000000 */
[----:B------:R-:W-:Y:S02]  /*7050*/  HADD2.F32 R20, -RZ, R33.H0_H0 ;  /* 0x20000021ff147230 */ /* 0x000fe40000004100 */
[C---:B------:R-:W-:Y:S01]  /*7060*/  FFMA R2, R27.reuse, R21, R2 ;  /* 0x000000151b027223 */ /* 0x040fe20000000002 */
[--C-:B------:R-:W-:Y:S02]  /*7070*/  HADD2.F32 R21, -RZ, R34.reuse.H0_H0 ;  /* 0x20000022ff157230 */ /* 0x100fe40000004100 */
[C---:B------:R-:W-:Y:S01]  /*7080*/  FMUL R4, R24.reuse, R8 ;  /* 0x0000000818047220 */ /* 0x040fe20000400000 */
[C---:B------:R-:W-:Y:S01]  /*7090*/  FMUL R5, R24.reuse, R9 ;  /* 0x0000000918057220 */ /* 0x040fe20000400000 */
[C---:B------:R-:W-:Y:S01]  /*70a0*/  FFMA R3, R27.reuse, R20, R3 ;  /* 0x000000141b037223 */ /* 0x040fe20000000003 */
[----:B------:R-:W-:Y:S02]  /*70b0*/  HADD2.F32 R20, -RZ, R34.H1_H1 ;  /* 0x30000022ff147230 */ /* 0x000fe40000004100 */
[C---:B------:R-:W-:Y:S01]  /*70c0*/  FFMA R7, R27.reuse, R26, R7 ;  /* 0x0000001a1b077223 */ /* 0x040fe20000000007 */
[C---:B------:R-:W-:Y:S01]  /*70d0*/  FMUL R6, R24.reuse, R10 ;  /* 0x0000000a18067220 */ /* 0x040fe20000400000 */
[----:B------:R-:W-:Y:S02]  /*70e0*/  HADD2.F32 R26, -RZ, R35.H1_H1 ;  /* 0x30000023ff1a7230 */ /* 0x000fe40000004100 */
[C---:B------:R-:W-:Y:S01]  /*70f0*/  FMUL R11, R24.reuse, R11 ;  /* 0x0000000b180b7220 */ /* 0x040fe20000400000 */
[C---:B------:R-:W-:Y:S01]  /*7100*/  FFMA R4, R27.reuse, R21, R4 ;  /* 0x000000151b047223 */ /* 0x040fe20000000004 */
[C---:B------:R-:W-:Y:S01]  /*7110*/  FFMA R5, R27.reuse, R20, R5 ;  /* 0x000000141b057223 */ /* 0x040fe20000000005 */
[C---:B------:R-:W-:Y:S01]  /*7120*/  FFMA R6, R27.reuse, R29, R6 ;  /* 0x0000001d1b067223 */ /* 0x040fe20000000006 */
[--C-:B------:R-:W-:Y:S02]  /*7130*/  HADD2.F32 R20, -RZ, R40.reuse.H0_H0 ;  /* 0x20000028ff147230 */ /* 0x100fe40000004100 */
[C---:B------:R-:W-:Y:S01]  /*7140*/  FFMA R11, R27.reuse, R26, R11 ;  /* 0x0000001a1b0b7223 */ /* 0x040fe2000000000b */
[C---:B------:R-:W-:Y:S01]  /*7150*/  FMUL R8, R24.reuse, R12 ;  /* 0x0000000c18087220 */ /* 0x040fe20000400000 */
[----:B------:R-:W-:Y:S02]  /*7160*/  HADD2.F32 R26, -RZ, R40.H1_H1 ;  /* 0x30000028ff1a7230 */ /* 0x000fe40000004100 */
[C---:B------:R-:W-:Y:S01]  /*7170*/  FMUL R9, R24.reuse, R13 ;  /* 0x0000000d18097220 */ /* 0x040fe20000400000 */
[--C-:B------:R-:W-:Y:S02]  /*7180*/  HADD2.F32 R21, -RZ, R41.reuse.H0_H0 ;  /* 0x20000029ff157230 */ /* 0x100fe40000004100 */
[C---:B------:R-:W-:Y:S01]  /*7190*/  FMUL R10, R24.reuse, R14 ;  /* 0x0000000e180a7220 */ /* 0x040fe20000400000 */
[C---:B------:R-:W-:Y:S01]  /*71a0*/  FFMA R8, R27.reuse, R20, R8 ;  /* 0x000000141b087223 */ /* 0x040fe20000000008 */
[----:B------:R-:W-:Y:S02]  /*71b0*/  HADD2.F32 R20, -RZ, R41.H1_H1 ;  /* 0x30000029ff147230 */ /* 0x000fe40000004100 */
[C---:B------:R-:W-:Y:S01]  /*71c0*/  FFMA R9, R27.reuse, R26, R9 ;  /* 0x0000001a1b097223 */ /* 0x040fe20000000009 */
[C---:B------:R-:W-:Y:S01]  /*71d0*/  FMUL R15, R24.reuse, R15 ;  /* 0x0000000f180f7220 */ /* 0x040fe20000400000 */
[C---:B------:R-:W-:Y:S01]  /*71e0*/  FFMA R10, R27.reuse, R21, R10 ;  /* 0x000000151b0a7223 */ /* 0x040fe2000000000a */
[--C-:B------:R-:W-:Y:S02]  /*71f0*/  HADD2.F32 R21, -RZ, R42.reuse.H0_H0 ;  /* 0x2000002aff157230 */ /* 0x100fe40000004100 */
[C---:B------:R-:W-:Y:S01]  /*7200*/  FMUL R12, R24.reuse, R16 ;  /* 0x00000010180c7220 */ /* 0x040fe20000400000 */
[----:B------:R-:W-:Y:S02]  /*7210*/  HADD2.F32 R26, -RZ, R42.H1_H1 ;  /* 0x3000002aff1a7230 */ /* 0x000fe40000004100 */
[C---:B------:R-:W-:Y:S01]  /*7220*/  FFMA R15, R27.reuse, R20, R15 ;  /* 0x000000141b0f7223 */ /* 0x040fe2000000000f */
[C---:B------:R-:W-:Y:S01]  /*7230*/  FMUL R13, R24.reuse, R17 ;  /* 0x00000011180d7220 */ /* 0x040fe20000400000 */
[--C-:B------:R-:W-:Y:S02]  /*7240*/  HADD2.F32 R29, -RZ, R43.reuse.H0_H0 ;  /* 0x2000002bff1d7230 */ /* 0x100fe40000004100 */
[C---:B------:R-:W-:Y:S01]  /*7250*/  FMUL R14, R24.reuse, R18 ;  /* 0x00000012180e7220 */ /* 0x040fe20000400000 */
[----:B------:R-:W-:Y:S02]  /*7260*/  HADD2.F32 R20, -RZ, R43.H1_H1 ;  /* 0x3000002bff147230 */ /* 0x000fe40000004100 */
[----:B------:R-:W-:Y:S01]  /*7270*/  FMUL R19, R24, R19 ;  /* 0x0000001318137220 */ /* 0x000fe20000400000 */
[----:B------:R-:W-:Y:S01]  /*7280*/  F2FP.F16.F32.PACK_AB R36, R2, R0 ;  /* 0x000000000224723e */ /* 0x000fe200000000ff */
[----:B------:R-:W-:Y:S01]  /*7290*/  FFMA R12, R27, R21, R12 ;  /* 0x000000151b0c7223 */ /* 0x000fe2000000000c */
[----:B------:R-:W-:Y:S01]  /*72a0*/  F2FP.F16.F32.PACK_AB R37, R7, R3 ;  /* 0x000000030725723e */ /* 0x000fe200000000ff */
[----:B------:R-:W-:Y:S01]  /*72b0*/  FFMA R13, R27, R26, R13 ;  /* 0x0000001a1b0d7223 */ /* 0x000fe2000000000d */
[----:B------:R-:W-:Y:S01]  /*72c0*/  F2FP.F16.F32.PACK_AB R38, R5, R4 ;  /* 0x000000040526723e */ /* 0x000fe200000000ff */
[----:B------:R-:W-:Y:S01]  /*72d0*/  FFMA R14, R27, R29, R14 ;  /* 0x0000001d1b0e7223 */ /* 0x000fe2000000000e */
[----:B------:R-:W-:Y:S01]  /*72e0*/  F2FP.F16.F32.PACK_AB R39, R11, R6 ;  /* 0x000000060b27723e */ /* 0x000fe200000000ff */
[----:B------:R-:W-:Y:S01]  /*72f0*/  FFMA R19, R27, R20, R19 ;  /* 0x000000141b137223 */ /* 0x000fe20000000013 */
[----:B------:R-:W-:Y:S02]  /*7300*/  F2FP.F16.F32.PACK_AB R56, R9, R8 ;  /* 0x000000080938723e */ /* 0x000fe400000000ff */
[----:B------:R-:W-:Y:S01]  /*7310*/  F2FP.F16.F32.PACK_AB R57, R15, R10 ;  /* 0x0000000a0f39723e */ /* 0x000fe200000000ff */
[----:B------:R1:W-:Y:S01]  /*7320*/  STS.128 [R31+0x200], R36 ;  /* 0x000200241f007388 */ /* 0x0003e20000000c00 */
[----:B------:R-:W-:Y:S02]  /*7330*/  F2FP.F16.F32.PACK_AB R58, R13, R12 ;  /* 0x0000000c0d3a723e */ /* 0x000fe400000000ff */
[----:B------:R-:W-:Y:S05]  /*7340*/  F2FP.F16.F32.PACK_AB R59, R19, R14 ;  /* 0x0000000e133b723e */ /* 0x000fea00000000ff */
[----:B------:R1:W-:Y:S01]  /*7350*/  STS.128 [R77+0x200], R56 ;  /* 0x000200384d007388 */ /* 0x0003e20000000c00 */
[----:B------:R-:W-:Y:S01]  /*7360*/  @!PT LDS RZ, [RZ] ;  /* 0x00000000fffff984 */ /* 0x000fe20000000800 */
[----:B------:R-:W-:Y:S01]  /*7370*/  @!PT LDS RZ, [RZ] ;  /* 0x00000000fffff984 */ /* 0x000fe20000000800 */
[----:B------:R-:W-:Y:S01]  /*7380*/  @!PT LDS RZ, [RZ] ;  /* 0x00000000fffff984 */ /* 0x000fe20000000800 */
[----:B------:R-:W-:Y:S01]  /*7390*/  @!PT LDS RZ, [RZ] ;  /* 0x00000000fffff984 */ /* 0x000fe20000000800 */
[----:B------:R2:W-:Y:S07]  /*73a0*/  MEMBAR.ALL.CTA ;  /* 0x0000000000007992 */ /* 0x0005ee0000008000 */
[----:B--2---:R-:W2:Y:S02]  /*73b0*/  FENCE.VIEW.ASYNC.S ;  /* 0x00000000000073c6 */ /* 0x004ea40000000000 */
[----:B--2---:R-:W-:Y:S06]  /*73c0*/  BAR.SYNC.DEFER_BLOCKING 0x1, 0x80 ;  /* 0x0042000000007b1d */ /* 0x004fec0000010000 */
[----:B------:R-:W-:Y:S05]  /*73d0*/  @P0 BRA `(.L_x_121) ;  /* 0x0000000000380947 */ /* 0x000fea0003800000 */
[----:B------:R-:W2:Y:S01]  /*73e0*/  LDCU.64 UR6, c[0x0][0x348] ;  /* 0x00006900ff0677ac */ /* 0x000ea20008000a00 */
[----:B------:R-:W-:Y:S01]  /*73f0*/  R2UR UR5, R28 ;  /* 0x000000001c0572ca */ /* 0x000fe200000e0000 */
[----:B------:R-:W-:Y:S01]  /*7400*/  UMOV UR51, UR36 ;  /* 0x0000002400337c82 */ /* 0x000fe20008000000 */
[----:B------:R-:W-:Y:S01]  /*7410*/  UIADD3 UR9, UPT, UPT, UR49, 0x20, URZ ;  /* 0x0000002031097890 */ /* 0x000fe2000fffe0ff */
[----:B------:R-:W-:Y:S01]  /*7420*/  UMOV UR10, UR50 ;  /* 0x00000032000a7c82 */ /* 0x000fe20008000000 */
[----:B------:R-:W-:Y:S09]  /*7430*/  UMOV UR11, UR36 ;  /* 0x00000024000b7c82 */ /* 0x000ff20008000000 */
[----:B------:R-:W-:Y:S02]  /*7440*/  UIADD3 UR5, UPT, UPT, UR44, UR5, URZ ;  /* 0x000000052c057290 */ /* 0x000fe4000fffe0ff */
[----:B--2---:R-:W-:Y:S02]  /*7450*/  UIADD3 UR4, UP0, UPT, UR6, 0x680, URZ ;  /* 0x0000068006047890 */ /* 0x004fe4000ff1e0ff */
[----:B------:R-:W-:Y:S02]  /*7460*/  UIADD3 UR48, UPT, UPT, UR5, 0x200, URZ ;  /* 0x0000020005307890 */ /* 0x000fe4000fffe0ff */
[----:B------:R-:W-:Y:S02]  /*7470*/  UIADD3 UR8, UPT, UPT, UR5, 0xa00, URZ ;  /* 0x00000a0005087890 */ /* 0x000fe4000fffe0ff */
[----:B------:R-:W-:Y:S09]  /*7480*/  UIADD3.X UR5, UPT, UPT, URZ, UR7, URZ, UP0, !UPT ;  /* 0x00000007ff057290 */ /* 0x000ff200087fe4ff */
[----:B------:R2:W-:Y:S01]  /*7490*/  UTMASTG.3D [UR48], [UR4] ;  /* 0x00000030040073b5 */ /* 0x0005e20008010000 */
[----:B------:R2:W-:Y:S02]  /*74a0*/  UTMASTG.3D [UR8], [UR4] ;  /* 0x00000008040073b5 */ /* 0x0005e40008010000 */
[----:B--2---:R0:W-:Y:S02]  /*74b0*/  UTMACMDFLUSH ;  /* 0x00000000000079b7 */ /* 0x0041e40000000000 */
.L_x_121:
[----:B------:R-:W-:Y:S05]  /*74c0*/  BSYNC.RECONVERGENT B0 ;  /* 0x0000000000007941 */ /* 0x000fea0003800200 */
.L_x_120:
[----:B------:R-:W-:Y:S01]  /*74d0*/  UIADD3 UR46, UPT, UPT, UR47, 0x1, URZ ;  /* 0x000000012f2e7890 */ /* 0x000fe2000fffe0ff */
[----:B------:R-:W-:Y:S03]  /*74e0*/  BSSY.RECONVERGENT B0, `(.L_x_122) ;  /* 0x0000005000007945 */ /* 0x000fe60003800200 */
[----:B------:R-:W-:Y:S04]  /*74f0*/  UISETP.NE.AND UP0, UPT, UR46, 0x3, UPT ;  /* 0x000000032e00788c */ /* 0x000fe8000bf05270 */
[----:B------:R-:W-:Y:S01]  /*7500*/  USEL UR45, UR46, URZ, UP0 ;  /* 0x000000ff2e2d7287 */ /* 0x000fe20008000000 */
[----:B------:R-:W-:Y:S11]  /*7510*/  @P0 BRA `(.L_x_123) ;  /* 0x0000000000040947 */ /* 0x000ff60003800000 */
[----:B------:R-:W-:Y:S04]  /*7520*/  DEPBAR.LE SB0, 0x1 ;  /* 0x000080400000791a */ /* 0x000fe80000000000 */
.L_x_123:
[----:B------:R-:W-:Y:S05]  /*7530*/  BSYNC.RECONVERGENT B0 ;  /* 0x0000000000007941 */ /* 0x000fea0003800200 */
.L_x_122:
[----:B------:R-:W-:Y:S01]  /*7540*/  BAR.SYNC.DEFER_BLOCKING 0x1, 0x80 ;  /* 0x0042000000007b1d */ /* 0x000fe20000010000 */
[----:B------:R-:W-:Y:S01]  /*7550*/  ISETP.NE.AND P1, PT, R71, RZ, PT ;  /* 0x000000ff4700720c */ /* 0x000fe20003f25270 */
[----:B------:R-:W-:Y:S01]  /*7560*/  UISETP.NE.AND UP0, UPT, UR53, URZ, UPT ;  /* 0x000000ff3500728c */ /* 0x000fe2000bf05270 */
[----:B------:R-:W-:Y:S11]  /*7570*/  LEA R2, R30, UR44, 0x3 ;  /* 0x0000002c1e027c11 */ /* 0x000ff6000f8e18ff */
[----:B------:R-:W-:Y:S01]  /*7580*/  @P1 SHF.L.U32 R3, R74, 0x1f, RZ ;  /* 0x0000001f4a031819 */ /* 0x000fe200000006ff */
[----:B------:R-:W-:Y:S06]  /*7590*/  BRA.U !UP0, `(.L_x_124) ;  /* 0x0000000108247547 */ /* 0x000fec000b800000 */
[----:B------:R-:W-:Y:S01]  /*75a0*/  IMAD.U32 R5, RZ, RZ, UR52 ;  /* 0x00000034ff057e24 */ /* 0x000fe2000f8e00ff */
[----:B------:R-:W-:Y:S01]  /*75b0*/  MOV R0, UR55 ;  /* 0x0000003700007c02 */ /* 0x000fe20008000f00 */
[----:B------:R-:W-:Y:S03]  /*75c0*/  UIADD3 UR4, UPT, UPT, UR52, 0x1, URZ ;  /* 0x0000000134047890 */ /* 0x000fe6000fffe0ff */
[----:B------:R-:W-:Y:S01]  /*75d0*/  @P1 LEA R5, R5, UR44, 0x3 ;  /* 0x0000002c05051c11 */ /* 0x000fe2000f8e18ff */
[----:B------:R-:W-:Y:S04]  /*75e0*/  UISETP.NE.AND UP0, UPT, UR4, 0x3, UPT ;  /* 0x000000030400788c */ /* 0x000fe8000bf05270 */
[----:B------:R-:W-:Y:S01]  /*75f0*/  @P1 VIADD R5, R5, 0x98 ;  /* 0x0000009805051836 */ /* 0x000fe20000000000 */
[----:B------:R-:W-:Y:S04]  /*7600*/  USEL UR52, UR4, URZ, UP0 ;  /* 0x000000ff04347287 */ /* 0x000fe80008000000 */
[----:B------:R-:W-:Y:S04]  /*7610*/  @P1 PRMT R0, R0, 0x654, R5 ;  /* 0x0000065400001816 */ /* 0x000fe80000000005 */
[----:B------:R2:W-:Y:S04]  /*7620*/  @P1 SYNCS.ARRIVE.TRANS64.RED.A1T0 RZ, [R0+URZ], RZ ;  /* 0x000000ff00ff19a7 */ /* 0x0005e800081004ff */
.L_x_124:
[----:B------:R-:W3:Y:S01]  /*7630*/  @P1 SYNCS.PHASECHK.TRANS64.TRYWAIT P0, [R2+URZ+0x80], R3 ;  /* 0x00008003020015a7 */ /* 0x000ee200080011ff */
[----:B------:R-:W-:Y:S01]  /*7640*/  BSSY B1, `(.L_x_125) ;  /* 0x0000012000017945 */ /* 0x000fe20003800000 */
[----:B---3--:R-:W-:Y:S03]  /*7650*/  @P1 SEL R72, RZ, 0x1, !P0 ;  /* 0x00000001ff481807 */ /* 0x008fe60004000000 */
[----:B------:R-:W-:Y:S05]  /*7660*/  @!P1 BRA `(.L_x_126) ;  /* 0x00000000003c9947 */ /* 0x000fea0003800000 */
[----:B------:R-:W-:Y:S01]  /*7670*/  ISETP.NE.AND P1, PT, R75, RZ, PT ;  /* 0x000000ff4b00720c */ /* 0x000fe20003f25270 */
[----:B------:R-:W-:Y:S01]  /*7680*/  BSSY B0, `(.L_x_127) ;  /* 0x0000009000007945 */ /* 0x000fe20003800000 */
[----:B------:R-:W-:Y:S11]  /*7690*/  ISETP.NE.AND P0, PT, R72, RZ, PT ;  /* 0x000000ff4800720c */ /* 0x000ff60003f05270 */
[----:B------:R-:W-:Y:S05]  /*76a0*/  @P1 IMAD R30, R30, 0x1000, R73 ;  /* 0x000010001e1e1824 */ /* 0x000fea00078e0249 */
[----:B------:R-:W-:Y:S05]  /*76b0*/  @P1 IADD3 R3, PT, PT, R30, UR44, RZ ;  /* 0x0000002c1e031c10 */ /* 0x000fea000fffe0ff */
[----:B--2---:R-:W-:Y:S01]  /*76c0*/  @P1 IMAD.IADD R0, R76, 0x1, R3 ;  /* 0x000000014c001824 */ /* 0x004fe200078e0203 */
[----:B------:R-:W-:Y:S06]  /*76d0*/  @P0 BRA `(.L_x_128) ;  /* 0x00000000000c0947 */ /* 0x000fec0003800000 */
[----:B------:R-:W-:Y:S04]  /*76e0*/  SHF.L.U32 R3, R74, 0x1f, RZ ;  /* 0x0000001f4a037819 */ /* 0x000fe800000006ff */
[----:B------:R-:W2:Y:S02]  /*76f0*/  SYNCS.PHASECHK.TRANS64.TRYWAIT P0, [R2+URZ+0x80], R3 ;  /* 0x00008003020075a7 */ /* 0x000ea400080011ff */
[----:B--2---:R-:W-:Y:S05]  /*7700*/  @!P0 BRA `(.L_x_129) ;  /* 0x0000001800108947 */ /* 0x004fea0003800000 */
.L_x_128:
[----:B------:R-:W-:Y:S05]  /*7710*/  BSYNC B0 ;  /* 0x0000000000007941 */ /* 0x000fea0003800000 */
.L_x_127:
[----:B------:R-:W-:Y:S11]  /*7720*/  ISETP.NE.AND P0, PT, R75, RZ, PT ;  /* 0x000000ff4b00720c */ /* 0x000ff60003f05270 */
[----:B------:R-:W-:Y:S02]  /*7730*/  @!UPT UIADD3 URZ, UPT, UPT, URZ, URZ, URZ ;  /* 0x000000fffffff290 */ /* 0x000fe4000fffe0ff */
[----:B------:R3:W4:Y:S04]  /*7740*/  @P0 LDS.128 R32, [R30+UR44+0x200] ;  /* 0x0002002c1e200984 */ /* 0x0007280008000c00 */
[----:B------:R3:W1:Y:S02]  /*7750*/  @P0 LDS.128 R40, [R0+0x200] ;  /* 0x0002000000280984 */ /* 0x0006640000000c00 */
.L_x_126:
[----:B------:R-:W-:Y:S05]  /*7760*/  BSYNC B1 ;  /* 0x0000000000017941 */ /* 0x000fea0003800000 */
.L_x_125:
[----:B--23--:R-:W-:Y:S05]  /*7770*/  VIADD R0, R25, 0x10 ;  /* 0x0000001019007836 */ /* 0x00cfea0000000000 */
[----:B------:R-:W-:Y:S04]  /*7780*/  SHF.R.U32.HI R0, RZ, 0x15, R0 ;  /* 0x00000015ff007819 */ /* 0x000fe80000011600 */
[----:B------:R-:W-:Y:S11]  /*7790*/  LOP3.LUT P0, RZ, R0, 0x3, R55, 0x48, !PT ;  /* 0x0000000300ff7812 */ /* 0x000ff60007804837 */
[----:B------:R-:W-:Y:S02]  /*77a0*/  @!UPT UIADD3 URZ, UPT, UPT, URZ, URZ, URZ ;  /* 0x000000fffffff290 */ /* 0x000fe4000fffe0ff */
[----:B------:R-:W-:Y:S05]  /*77b0*/  @!P0 BRA `(.L_x_130) ;  /* 0x0000000000408947 */ /* 0x000fea0003800000 */
[----:B------:R-:W2:Y:S01]  /*77c0*/  LDCU.64 UR8, c[0x4][0x70] ;  /* 0x01000e00ff0877ac */ /* 0x000ea20008000a00 */
[----:B------:R-:W-:Y:S01]  /*77d0*/  MOV R3, 0x0 ;  /* 0x0000000000037802 */ /* 0x000fe20000000f00 */
[----:B------:R-:W-:Y:S02]  /*77e0*/  HFMA2 R12, -RZ, RZ, 0, 5.9604644775390625e-08 ;  /* 0x00000001ff0c7431 */ /* 0x000fe400000001ff */
[----:B------:R-:W-:Y:S02]  /*77f0*/  IMAD.MOV.U32 R8, RZ, RZ, 0x192 ;  /* 0x00000192ff087424 */ /* 0x000fe400078e00ff */
[----:B------:R-:W-:Y:S01]  /*7800*/  IMAD.MOV.U32 R13, RZ, RZ, RZ ;  /* 0x000000ffff0d7224 */ /* 0x000fe200078e00ff */
[----:B------:R-:W3:Y:S01]  /*7810*/  LDCU.64 UR6, c[0x4][0x78] ;  /* 0x01000f00ff0677ac */ /* 0x000ee20008000a00 */
[----:B------:R-:W1:Y:S01]  /*7820*/  LDC.64 R2, c[0x4][R3] ;  /* 0x0100000003027b82 */ /* 0x000e620000000a00 */
[----:B------:R-:W5:Y:S01]  /*7830*/  LDCU.64 UR4, c[0x4][0x10] ;  /* 0x01000200ff0477ac */ /* 0x000f620008000a00 */
[----:B--2---:R-:W-:Y:S01]  /*7840*/  MOV R5, UR9 ;  /* 0x0000000900057c02 */ /* 0x004fe20008000f00 */
[----:B------:R-:W-:Y:S01]  /*7850*/  IMAD.U32 R4, RZ, RZ, UR8 ;  /* 0x00000008ff047e24 */ /* 0x000fe2000f8e00ff */
[----:B---3--:R-:W-:Y:S01]  /*7860*/  MOV R7, UR7 ;  /* 0x0000000700077c02 */ /* 0x008fe20008000f00 */
[----:B------:R-:W-:Y:S01]  /*7870*/  IMAD.U32 R6, RZ, RZ, UR6 ;  /* 0x00000006ff067e24 */ /* 0x000fe2000f8e00ff */
[----:B-----5:R-:W-:Y:S01]  /*7880*/  MOV R11, UR5 ;  /* 0x00000005000b7c02 */ /* 0x020fe20008000f00 */
[----:B------:R-:W-:Y:S02]  /*7890*/  IMAD.U32 R10, RZ, RZ, UR4 ;  /* 0x00000004ff0a7e24 */ /* 0x000fe4000f8e00ff */
[----:B------:R-:W-:Y:S07]  /*78a0*/  LEPC R20, `(.L_x_130) ;  /* 0x000000001014794e */ /* 0x000fee0000000000 */
[----:B-1--4-:R-:W-:Y:S05]  /*78b0*/  CALL.ABS.NOINC R2 ;  /* 0x0000000002007343 */ /* 0x012fea0003c00000 */
.L_x_130:
[----:B------:R-:W-:Y:S01]  /*78c0*/  ISETP.NE.AND P0, PT, R67, RZ, PT ;  /* 0x000000ff4300720c */ /* 0x000fe20003f05270 */
[----:B------:R-:W-:Y:S05]  /*78d0*/  WARPSYNC.ALL ;  /* 0x0000000000007948 */ /* 0x000fea0003800000 */
[----:B------:R-:W-:Y:S01]  /*78e0*/  R2UR UR4, R25 ;  /* 0x00000000190472ca */ /* 0x000fe200000e0000 */
[--C-:B----4-:R-:W-:Y:S01]  /*78f0*/  HADD2.F32 R20, -RZ, R32.reuse.H0_H0 ;  /* 0x20000020ff147230 */ /* 0x110fe20000004100 */
[----:B------:R-:W-:Y:S01]  /*7900*/  MOV R73, UR45 ;  /* 0x0000002d00497c02 */ /* 0x000fe20008000f00 */
[----:B------:R-:W-:Y:S01]  /*7910*/  HADD2.F32 R26, -RZ, R32.H1_H1 ;  /* 0x30000020ff1a7230 */ /* 0x000fe20000004100 */
[----:B------:R-:W-:Y:S01]  /*7920*/  IADD3 R62, PT, PT, R62, 0x100, RZ ;  /* 0x000001003e3e7810 */ /* 0x000fe20007ffe0ff */
[--C-:B------:R-:W-:Y:S01]  /*7930*/  HADD2.F32 R21, -RZ, R33.reuse.H0_H0 ;  /* 0x20000021ff157230 */ /* 0x100fe20000004100 */
[----:B------:R-:W-:Y:S01]  /*7940*/  LEA R74, R73, R52, 0xb ;  /* 0x00000034494a7211 */ /* 0x000fe200078e58ff */
[----:B------:R-:W-:Y:S01]  /*7950*/  HADD2.F32 R29, -RZ, R33.H1_H1 ;  /* 0x30000021ff1d7230 */ /* 0x000fe20000004100 */
[----:B------:R-:W-:Y:S01]  /*7960*/  LOP3.LUT R62, R62, 0xfefffff8, RZ, 0xc0, !PT ;  /* 0xfefffff83e3e7812 */ /* 0x000fe200078ec0ff */
[--C-:B-1----:R-:W-:Y:S01]  /*7970*/  HADD2.F32 R31, -RZ, R34.reuse.H0_H0 ;  /* 0x20000022ff1f7230 */ /* 0x102fe20000004100 */
[----:B------:R-:W-:Y:S01]  /*7980*/  LEA R77, R74, UR44, 0x1 ;  /* 0x0000002c4a4d7c11 */ /* 0x000fe2000f8e08ff */
[----:B------:R-:W-:Y:S01]  /*7990*/  HADD2.F32 R28, -RZ, R34.H1_H1 ;  /* 0x30000022ff1c7230 */ /* 0x000fe20000004100 */
[----:B------:R-:W-:Y:S01]  /*79a0*/  BSSY.RECONVERGENT B0, `(.L_x_131) ;  /* 0x0000050000007945 */ /* 0x000fe20003800200 */
[----:B------:R-:W1:Y:S01]  /*79b0*/  LDTM.x16 R4, tmem[UR4+0x10] ;  /* 0x00001004000479ee */ /* 0x000e620008240000 */
[----:B------:R-:W-:Y:S01]  /*79c0*/  NOP ;  /* 0x0000000000007918 */ /* 0x000fe20000000000 */
[----:B-1----:R1:W-:Y:S01]  /*79d0*/  SYNCS.ARRIVE.TRANS64.RED.A1T0 RZ, [R62+URZ], RZ ;  /* 0x000000ff3eff79a7 */ /* 0x0023e200081004ff */
[----:B------:R-:W-:Y:S01]  /*79e0*/  IADD3 R76, PT, PT, R76, R77, RZ ;  /* 0x0000004d4c4c7210 */ /* 0x000fe20007ffe0ff */
[--C-:B------:R-:W-:Y:S02]  /*79f0*/  HADD2.F32 R30, -RZ, R35.reuse.H0_H0 ;  /* 0x20000023ff1e7230 */ /* 0x100fe40000004100 */
[----:B------:R-:W-:Y:S02]  /*7a00*/  HADD2.F32 R32, -RZ, R35.H1_H1 ;  /* 0x30000023ff207230 */ /* 0x000fe40000004100 */
        /* <DEDUP_REMOVED lines=8> */
[C---:B------:R-:W-:Y:S01]  /*7a90*/  FMUL R4, R24.reuse, R4 ;  /* 0x0000000418047220 */ /* 0x040fe20000400000 */
[C---:B------:R-:W-:Y:S01]  /*7aa0*/  FMUL R5, R24.reuse, R5 ;  /* 0x0000000518057220 */ /* 0x040fe20000400000 */
[C---:B------:R-:W-:Y:S01]  /*7ab0*/  FMUL R6, R24.reuse, R6 ;  /* 0x0000000618067220 */ /* 0x040fe20000400000 */
[C---:B------:R-:W-:Y:S01]  /*7ac0*/  FMUL R0, R24.reuse, R7 ;  /* 0x0000000718007220 */ /* 0x040fe20000400000 */
[C---:B------:R-:W-:Y:S01]  /*7ad0*/  FFMA R4, R27.reuse, R20, R4 ;  /* 0x000000141b047223 */ /* 0x040fe20000000004 */
        /* <DEDUP_REMOVED lines=21> */
[----:B------:R-:W-:Y:S01]  /*7c30*/  FFMA R15, R27, R36, R15 ;  /* 0x000000241b0f7223 */ /* 0x000fe2000000000f */
[----:B------:R-:W-:Y:S01]  /*7c40*/  FMUL R19, R24, R19 ;  /* 0x0000001318137220 */ /* 0x000fe20000400000 */
[----:B------:R-:W-:Y:S01]  /*7c50*/  F2FP.F16.F32.PACK_AB R56, R5, R4 ;  /* 0x000000040538723e */ /* 0x000fe200000000ff */
[C---:B------:R-:W-:Y:S01]  /*7c60*/  FFMA R12, R27.reuse, R37, R12 ;  /* 0x000000251b0c7223 */ /* 0x040fe2000000000c */
        /* <DEDUP_REMOVED lines=21> */
[----:B------:R-:W-:Y:S02]  /*7dc0*/  ULEA UR5, UR45, UR44, 0xc ;  /* 0x0000002c2d057291 */ /* 0x000fe4000f8e60ff */
[----:B------:R-:W-:Y:S02]  /*7dd0*/  UIADD3 UR13, UPT, UPT, UR49, 0x10, URZ ;  /* 0x00000010310d7890 */ /* 0x000fe4000fffe0ff */
[----:B------:R-:W-:Y:S02]  /*7de0*/  UIADD3 UR12, UPT, UPT, UR5, 0x200, URZ ;  /* 0x00000200050c7890 */ /* 0x000fe4000fffe0ff */
[----:B------:R-:W-:Y:S01]  /*7df0*/  UIADD3 UR8, UPT, UPT, UR5, 0xa00, URZ ;  /* 0x00000a0005087890 */ /* 0x000fe2000fffe0ff */
[----:B------:R-:W-:Y:S01]  /*7e00*/  UMOV UR14, UR50 ;  /* 0x00000032000e7c82 */ /* 0x000fe20008000000 */
[----:B------:R-:W-:Y:S01]  /*7e10*/  UMOV UR15, UR36 ;  /* 0x00000024000f7c82 */ /* 0x000fe20008000000 */
[----:B------:R-:W-:Y:S01]  /*7e20*/  UIADD3 UR9, UPT, UPT, UR49, 0x30, URZ ;  /* 0x0000003031097890 */ /* 0x000fe2000fffe0ff */
[----:B------:R-:W-:Y:S01]  /*7e30*/  UMOV UR10, UR50 ;  /* 0x00000032000a7c82 */ /* 0x000fe20008000000 */
[----:B------:R-:W-:Y:S01]  /*7e40*/  UMOV UR11, UR36 ;  /* 0x00000024000b7c82 */ /* 0x000fe20008000000 */
[----:B--2---:R-:W-:Y:S04]  /*7e50*/  UIADD3 UR4, UP0, UPT, UR6, 0x680, URZ ;  /* 0x0000068006047890 */ /* 0x004fe8000ff1e0ff */
[----:B------:R-:W-:Y:S09]  /*7e60*/  UIADD3.X UR5, UPT, UPT, URZ, UR7, URZ, UP0, !UPT ;  /* 0x00000007ff057290 */ /* 0x000ff200087fe4ff */
[----:B------:R2:W-:Y:S01]  /*7e70*/  UTMASTG.3D [UR12], [UR4] ;  /* 0x0000000c040073b5 */ /* 0x0005e20008010000 */
[----:B------:R2:W-:Y:S02]  /*7e80*/  UTMASTG.3D [UR8], [UR4] ;  /* 0x00000008040073b5 */ /* 0x0005e40008010000 */
[----:B--2---:R0:W-:Y:S02]  /*7e90*/  UTMACMDFLUSH ;  /* 0x00000000000079b7 */ /* 0x0041e40000000000 */
.L_x_132:
[----:B------:R-:W-:Y:S05]  /*7ea0*/  BSYNC.RECONVERGENT B0 ;  /* 0x0000000000007941 */ /* 0x000fea0003800200 */
.L_x_131:
[----:B------:R-:W-:Y:S01]  /*7eb0*/  UIADD3 UR4, UPT, UPT, UR45, 0x1, URZ ;  /* 0x000000012d047890 */ /* 0x000fe2000fffe0ff */
[----:B------:R-:W-:Y:S03]  /*7ec0*/  BSSY.RECONVERGENT B0, `(.L_x_133) ;  /* 0x0000008000007945 */ /* 0x000fe60003800200 */
[----:B------:R-:W-:Y:S04]  /*7ed0*/  UISETP.NE.AND UP0, UPT, UR4, 0x3, UPT ;  /* 0x000000030400788c */ /* 0x000fe8000bf05270 */
[----:B------:R-:W-:Y:S02]  /*7ee0*/  UISETP.EQ.XOR UP1, UPT, UR46, 0x3, !UP0 ;  /* 0x000000032e00788c */ /* 0x000fe4000c722a70 */
[----:B------:R-:W-:Y:S02]  /*7ef0*/  USEL UR47, UR4, URZ, UP0 ;  /* 0x000000ff042f7287 */ /* 0x000fe40008000000 */
[----:B------:R-:W-:Y:S04]  /*7f00*/  USEL UR5, URZ, 0x1, !UP1 ;  /* 0x00000001ff057887 */ /* 0x000fe8000c800000 */
[----:B------:R-:W-:Y:S01]  /*7f10*/  ULOP3.LUT UR54, UR54, UR5, URZ, 0x3c, !UPT ;  /* 0x0000000536367292 */ /* 0x000fe2000f8e3cff */
[----:B------:R-:W-:Y:S11]  /*7f20*/  @P0 BRA `(.L_x_134) ;  /* 0x0000000000040947 */ /* 0x000ff60003800000 */
[----:B------:R-:W-:Y:S04]  /*7f30*/  DEPBAR.LE SB0, 0x1 ;  /* 0x000080400000791a */ /* 0x000fe80000000000 */
.L_x_134:
[----:B------:R-:W-:Y:S05]  /*7f40*/  BSYNC.RECONVERGENT B0 ;  /* 0x0000000000007941 */ /* 0x000fea0003800200 */
.L_x_133:
[----:B------:R-:W-:Y:S01]  /*7f50*/  BAR.SYNC.DEFER_BLOCKING 0x1, 0x80 ;  /* 0x0042000000007b1d */ /* 0x000fe20000010000 */
[----:B------:R-:W-:Y:S01]  /*7f60*/  UISETP.NE.AND UP0, UPT, UR53, -0x2, UPT ;  /* 0xfffffffe3500788c */ /* 0x000fe2000bf05270 */
[----:B------:R-:W-:Y:S08]  /*7f70*/  IADD3 R0, PT, PT, R22, 0x1, RZ ;  /* 0x0000000116007810 */ /* 0x000ff00007ffe0ff */
[----:B------:R-:W-:Y:S05]  /*7f80*/  BRA.U !UP0, `(.L_x_135) ;  /* 0x0000000108287547 */ /* 0x000fea000b800000 */
[----:B------:R-:W-:Y:S01]  /*7f90*/  ISETP.NE.AND P0, PT, R71, RZ, PT ;  /* 0x000000ff4700720c */ /* 0x000fe20003f05270 */
[----:B------:R-:W-:Y:S01]  /*7fa0*/  IMAD.U32 R3, RZ, RZ, UR52 ;  /* 0x00000034ff037e24 */ /* 0x000fe2000f8e00ff */
[----:B------:R-:W-:Y:S01]  /*7fb0*/  UIADD3 UR4, UPT, UPT, UR52, 0x1, URZ ;  /* 0x0000000134047890 */ /* 0x000fe2000fffe0ff */
[----:B------:R-:W-:Y:S03]  /*7fc0*/  IMAD.U32 R2, RZ, RZ, UR55 ;  /* 0x00000037ff027e24 */ /* 0x000fe6000f8e00ff */
[----:B------:R-:W-:Y:S04]  /*7fd0*/  UISETP.NE.AND UP0, UPT, UR4, 0x3, UPT ;  /* 0x000000030400788c */ /* 0x000fe8000bf05270 */
[----:B------:R-:W-:Y:S03]  /*7fe0*/  USEL UR52, UR4, URZ, UP0 ;  /* 0x000000ff04347287 */ /* 0x000fe60008000000 */
[----:B------:R-:W-:Y:S05]  /*7ff0*/  @P0 LEA R3, R3, UR44, 0x3 ;  /* 0x0000002c03030c11 */ /* 0x000fea000f8e18ff */
[----:B------:R-:W-:Y:S05]  /*8000*/  @P0 VIADD R3, R3, 0x98 ;  /* 0x0000009803030836 */ /* 0x000fea0000000000 */
[----:B------:R-:W-:Y:S04]  /*8010*/  @P0 PRMT R2, R2, 0x654, R3 ;  /* 0x0000065402020816 */ /* 0x000fe80000000003 */
[----:B------:R2:W-:Y:S03]  /*8020*/  @P0 SYNCS.ARRIVE.TRANS64.RED.A1T0 RZ, [R2+URZ], RZ ;  /* 0x000000ff02ff09a7 */ /* 0x0005e600081004ff */
.L_x_135:
[----:B------:R-:W-:Y:S01]  /*8030*/  R2UR UR6, R70 ;  /* 0x00000000460672ca */ /* 0x000fe200000e0000 */
[----:B------:R-:W-:Y:S01]  /*8040*/  UIADD3 UR53, UPT, UPT, UR53, 0x2, URZ ;  /* 0x0000000235357890 */ /* 0x000fe2000fffe0ff */
[----:B------:R-:W-:Y:S02]  /*8050*/  R2UR UR5, R60 ;  /* 0x000000003c0572ca */ /* 0x000fe400000e0000 */
[----:B------:R-:W-:Y:S02]  /*8060*/  R2UR UR4, R61 ;  /* 0x000000003d0472ca */ /* 0x000fe400000e0000 */
[----:B------:R-:W-:Y:S02]  /*8070*/  R2UR UR36, R68 ;  /* 0x00000000442472ca */ /* 0x000fe400000e0000 */
[----:B------:R-:W-:Y:S02]  /*8080*/  ISETP.NE.AND P0, PT, R64, 0x2, PT ;  /* 0x000000024000780c */ /* 0x000fe40003f05270 */
[----:B------:R-:W-:Y:S02]  /*8090*/  ISETP.NE.AND P1, PT, R0, 0x4, PT ;  /* 0x000000040000780c */ /* 0x000fe40003f25270 */
[----:B--2---:R-:W-:Y:S01]  /*80a0*/  SEL R2, RZ, 0x1, P0 ;  /* 0x00000001ff027807 */ /* 0x004fe20000000000 */
[----:B------:R-:W-:Y:S01]  /*80b0*/  UISETP.NE.AND UP0, UPT, UR6, URZ, UPT ;  /* 0x000000ff0600728c */ /* 0x000fe2000bf05270 */
[----:B------:R-:W-:Y:S01]  /*80c0*/  SEL R3, RZ, 0x1, P1 ;  /* 0x00000001ff037807 */ /* 0x000fe20000800000 */
[----:B------:R-:W-:Y:S01]  /*80d0*/  UIADD3 UR26, UPT, UPT, UR37, UR5, URZ ;  /* 0x00000005251a7290 */ /* 0x000fe2000fffe0ff */
[----:B------:R-:W-:Y:S01]  /*80e0*/  LOP3.LUT R65, R65, R2, RZ, 0x3c, !PT ;  /* 0x0000000241417212 */ /* 0x000fe200078e3cff */
[----:B------:R-:W-:Y:S01]  /*80f0*/  UIADD3 UR20, UPT, UPT, UR38, UR4, URZ ;  /* 0x0000000426147290 */ /* 0x000fe2000fffe0ff */
[----:B------:R-:W-:Y:S02]  /*8100*/  LOP3.LUT R66, R66, R3, RZ, 0x3c, !PT ;  /* 0x0000000342427212 */ /* 0x000fe400078e3cff */
[----:B------:R-:W-:Y:S02]  /*8110*/  SEL R64, R64, RZ, P0 ;  /* 0x000000ff40407207 */ /* 0x000fe40000000000 */
[----:B------:R-:W-:Y:S01]  /*8120*/  SEL R22, R0, RZ, P1 ;  /* 0x000000ff00167207 */ /* 0x000fe20000800000 */
[----:B------:R-:W-:Y:S06]  /*8130*/  BRA.U UP0, `(.L_x_136) ;  /* 0xffffffdd00607547 */ /* 0x000fec000b83ffff */
[----:B------:R-:W2:Y:S01]  /*8140*/  LDCU.64 UR4, c[0x0][0x888] ;  /* 0x00011100ff0477ac */ /* 0x000ea20008000a00 */
[----:B------:R-:W3:Y:S01]  /*8150*/  LDCU.64 UR6, c[0x0][0x890] ;  /* 0x00011200ff0677ac */ /* 0x000ee20008000a00 */
[----:B--2---:R-:W-:Y:S02]  /*8160*/  ISETP.NE.U32.AND P2, PT, RZ, UR4, PT ;  /* 0x00000004ff007c0c */ /* 0x004fe4000bf45070 */
[----:B---3--:R-:W-:Y:S02]  /*8170*/  ISETP.NE.U32.AND P1, PT, RZ, UR6, PT ;  /* 0x00000006ff007c0c */ /* 0x008fe4000bf25070 */
[----:B------:R-:W-:Y:S02]  /*8180*/  ISETP.NE.AND.EX P2, PT, RZ, UR5, PT, P2 ;  /* 0x00000005ff007c0c */ /* 0x000fe4000bf45320 */
[----:B------:R-:W-:-:S13]  /*8190*/  ISETP.NE.AND.EX P0, PT, RZ, UR7, PT, P1 ;  /* 0x00000007ff007c0c */ /* 0x000fda000bf05310 */
[----:B------:R-:W-:Y:S05]  /*81a0*/  @P2 BRA P0, `(.L_x_137) ;  /* 0x00000000003c2947 */ /* 0x000fea0000000000 */
[----:B------:R-:W-:-:S13]  /*81b0*/  ISETP.NE.AND.EX P1, PT, RZ, UR7, PT, P1 ;  /* 0x00000007ff007c0c */ /* 0x000fda000bf25310 */
[----:B------:R-:W-:Y:S05]  /*81c0*/  @P1 BRA `(.L_x_138) ;  /* 0x00000000000c1947 */ /* 0x000fea0003800000 */
[----:B------:R-:W-:-:S13]  /*81d0*/  FSETP.NEU.AND P0, PT, R27, RZ, PT ;  /* 0x000000ff1b00720b */ /* 0x000fda0003f0d000 */
[----:B------:R-:W-:Y:S05]  /*81e0*/  @!P0 EXIT ;  /* 0x000000000000894d */ /* 0x000fea0003800000 */
[----:B------:R-:W-:Y:S05]  /*81f0*/  BRA `(.L_x_137) ;  /* 0x0000000000287947 */ /* 0x000fea0003800000 */
.L_x_138:
[----:B------:R-:W-:Y:S01]  /*8200*/  ISETP.NE.AND P0, PT, R63, RZ, PT ;  /* 0x000000ff3f00720c */ /* 0x000fe20003f05270 */
[----:B------:R-:W-:-:S12]  /*8210*/  BSSY.RECONVERGENT B0, `(.L_x_137) ;  /* 0x0000008000007945 */ /* 0x000fd80003800200 */
[----:B------:R-:W-:Y:S05]  /*8220*/  @P0 BRA `(.L_x_139) ;  /* 0x0000000000100947 */ /* 0x000fea0003800000 */
[----:B------:R-:W-:-:S04]  /*8230*/  ISETP.NE.U32.AND P0, PT, RZ, UR4, PT ;  /* 0x00000004ff007c0c */ /* 0x000fc8000bf05070 */
[----:B------:R-:W-:-:S13]  /*8240*/  ISETP.NE.AND.EX P0, PT, RZ, UR5, PT, P0 ;  /* 0x00000005ff007c0c */ /* 0x000fda000bf05300 */
[----:B------:R-:W-:Y:S05]  /*8250*/  @!P0 EXIT ;  /* 0x000000000000894d */ /* 0x000fea0003800000 */
[----:B------:R-:W-:Y:S05]  /*8260*/  BRA `(.L_x_140) ;  /* 0x0000000000087947 */ /* 0x000fea0003800000 */
.L_x_139:
[----:B------:R-:W-:-:S13]  /*8270*/  FSETP.NEU.AND P0, PT, R27, RZ, PT ;  /* 0x000000ff1b00720b */ /* 0x000fda0003f0d000 */
[----:B------:R-:W-:Y:S05]  /*8280*/  @!P0 EXIT ;  /* 0x000000000000894d */ /* 0x000fea0003800000 */
.L_x_140:
[----:B------:R-:W-:Y:S05]  /*8290*/  BSYNC.RECONVERGENT B0 ;  /* 0x0000000000007941 */ /* 0x000fea0003800200 */
.L_x_137:
[----:B------:R-:W-:Y:S01]  /*82a0*/  ULEA UR6, UR52, UR44, 0x3 ;  /* 0x0000002c34067291 */ /* 0x000fe2000f8e18ff */
[----:B------:R-:W-:-:S04]  /*82b0*/  DEPBAR.LE SB0, 0x0 ;  /* 0x000080000000791a */ /* 0x000fc80000000000 */
[----:B------:R-:W-:-:S04]  /*82c0*/  UIADD3 UR6, UPT, UPT, UR6, 0x98, URZ ;  /* 0x0000009806067890 */ /* 0x000fc8000fffe0ff */
[----:B------:R-:W-:-:S09]  /*82d0*/  UPRMT UR6, UR55, 0x654, UR6 ;  /* 0x0000065437067896 */ /* 0x000fd20008000006 */
[----:B------:R-:W-:Y:S01]  /*82e0*/  SYNCS.ARRIVE.TRANS64.RED.A1T0 RZ, [UR6], RZ ;  /* 0x000000ffffff79a7 */ /* 0x000fe20008100406 */
[----:B------:R-:W-:Y:S05]  /*82f0*/  EXIT ;  /* 0x000000000000794d */ /* 0x000fea0003800000 */
.L_x_24:
[----:B---3--:R3:W4:Y:S02]  /*8300*/  SYNCS.PHASECHK.TRANS64.TRYWAIT P0, [R3+URZ+0x130], R2 ;  /* 0x00013002030075a7 */ /* 0x00872400080011ff */
[----:B----4-:R-:W-:Y:S05]  /*8310*/  @!P0 NANOSLEEP.SYNCS 0x989680 ;  /* 0x009896800000895d */ /* 0x010fea0003900000 */
[----:B------:R-:W4:Y:S02]  /*8320*/  @!P0 SYNCS.PHASECHK.TRANS64 P0, [R3+URZ+0x130], R2 ;  /* 0x00013002030085a7 */ /* 0x000f2400080010ff */
[----:B----4-:R-:W-:Y:S05]  /*8330*/  @!P0 BRA `(.L_x_24) ;  /* 0xfffffffc00f08947 */ /* 0x010fea000383ffff */
[----:B------:R-:W-:Y:S05]  /*8340*/  BRA `(.L_x_141) ;  /* 0xffffff9400f87947 */ /* 0x000fea000383ffff */
.L_x_27:
[----:B--2---:R-:W-:-:S07]  /*8350*/  MOV R0, UR5 ;  /* 0x0000000500007c02 */ /* 0x004fce0008000f00 */
.L_x_142:
[----:B--2---:R2:W3:Y:S02]  /*8360*/  SYNCS.PHASECHK.TRANS64.TRYWAIT P0, [R0+URZ+0x40], R3 ;  /* 0x00004003000075a7 */ /* 0x0044e400080011ff */
[----:B---3--:R-:W-:Y:S05]  /*8370*/  @!P0 NANOSLEEP.SYNCS 0x989680 ;  /* 0x009896800000895d */ /* 0x008fea0003900000 */
[----:B------:R-:W3:Y:S02]  /*8380*/  @!P0 SYNCS.PHASECHK.TRANS64 P0, [R0+URZ+0x40], R3 ;  /* 0x00004003000085a7 */ /* 0x000ee400080010ff */
[----:B---3--:R-:W-:Y:S05]  /*8390*/  @!P0 BRA `(.L_x_142) ;  /* 0xfffffffc00f08947 */ /* 0x008fea000383ffff */
[----:B------:R-:W-:Y:S05]  /*83a0*/  BRA `(.L_x_26) ;  /* 0xffffff9800507947 */ /* 0x000fea000383ffff */
.L_x_36:
[----:B-1----:R-:W-:-:S07]  /*83b0*/  MOV R0, UR6 ;  /* 0x0000000600007c02 */ /* 0x002fce0008000f00 */
.L_x_143:
[----:B-1----:R1:W2:Y:S02]  /*83c0*/  SYNCS.PHASECHK.TRANS64.TRYWAIT P0, [R0+URZ+0x40], R3 ;  /* 0x00004003000075a7 */ /* 0x0022a400080011ff */
[----:B--2---:R-:W-:Y:S05]  /*83d0*/  @!P0 NANOSLEEP.SYNCS 0x989680 ;  /* 0x009896800000895d */ /* 0x004fea0003900000 */
[----:B------:R-:W2:Y:S02]  /*83e0*/  @!P0 SYNCS.PHASECHK.TRANS64 P0, [R0+URZ+0x40], R3 ;  /* 0x00004003000085a7 */ /* 0x000ea400080010ff */
[----:B--2---:R-:W-:Y:S05]  /*83f0*/  @!P0 BRA `(.L_x_143) ;  /* 0xfffffffc00f08947 */ /* 0x004fea000383ffff */
[----:B------:R-:W-:Y:S05]  /*8400*/  BRA `(.L_x_35) ;  /* 0xffffff9c005c7947 */ /* 0x000fea000383ffff */
.L_x_43:
[----:B-1----:R1:W4:Y:S02]  /*8410*/  SYNCS.PHASECHK.TRANS64.TRYWAIT P0, [R3+URZ+0xc0], R0 ;  /* 0x0000c000030075a7 */ /* 0x00232400080011ff */
[----:B----4-:R-:W-:Y:S05]  /*8420*/  @!P0 NANOSLEEP.SYNCS 0x989680 ;  /* 0x009896800000895d */ /* 0x010fea0003900000 */
[----:B------:R-:W4:Y:S02]  /*8430*/  @!P0 SYNCS.PHASECHK.TRANS64 P0, [R3+URZ+0xc0], R0 ;  /* 0x0000c000030085a7 */ /* 0x000f2400080010ff */
[----:B----4-:R-:W-:Y:S05]  /*8440*/  @!P0 BRA `(.L_x_43) ;  /* 0xfffffffc00f08947 */ /* 0x010fea000383ffff */
[----:B------:R-:W-:Y:S05]  /*8450*/  BRA `(.L_x_144) ;  /* 0xffffffa000487947 */ /* 0x000fea000383ffff */
.L_x_47:
[----:B-1----:R-:W-:-:S07]  /*8460*/  MOV R0, UR4 ;  /* 0x0000000400007c02 */ /* 0x002fce0008000f00 */
.L_x_145:
[----:B-1----:R1:W2:Y:S02]  /*8470*/  SYNCS.PHASECHK.TRANS64.TRYWAIT P0, [R0+URZ], R3 ;  /* 0x00000003000075a7 */ /* 0x0022a400080011ff */
[----:B--2---:R-:W-:Y:S05]  /*8480*/  @!P0 NANOSLEEP.SYNCS 0x989680 ;  /* 0x009896800000895d */ /* 0x004fea0003900000 */
[----:B------:R-:W2:Y:S02]  /*8490*/  @!P0 SYNCS.PHASECHK.TRANS64 P0, [R0+URZ], R3 ;  /* 0x00000003000085a7 */ /* 0x000ea400080010ff */
[----:B--2---:R-:W-:Y:S05]  /*84a0*/  @!P0 BRA `(.L_x_145) ;  /* 0xfffffffc00f08947 */ /* 0x004fea000383ffff */
[----:B------:R-:W-:Y:S05]  /*84b0*/  BRA `(.L_x_146) ;  /* 0xffffffa400f47947 */ /* 0x000fea000383ffff */
.L_x_48:
[----:B------:R-:W-:-:S07]  /*84c0*/  MOV R0, UR5 ;  /* 0x0000000500007c02 */ /* 0x000fce0008000f00 */
.L_x_147:
[----:B-1----:R1:W2:Y:S02]  /*84d0*/  SYNCS.PHASECHK.TRANS64.TRYWAIT P0, [R0+URZ], R3 ;  /* 0x00000003000075a7 */ /* 0x0022a400080011ff */
[----:B--2---:R-:W-:Y:S05]  /*84e0*/  @!P0 NANOSLEEP.SYNCS 0x989680 ;  /* 0x009896800000895d */ /* 0x004fea0003900000 */
[----:B------:R-:W2:Y:S02]  /*84f0*/  @!P0 SYNCS.PHASECHK.TRANS64 P0, [R0+URZ], R3 ;  /* 0x00000003000085a7 */ /* 0x000ea400080010ff */
[----:B--2---:R-:W-:Y:S05]  /*8500*/  @!P0 BRA `(.L_x_147) ;  /* 0xfffffffc00f08947 */ /* 0x004fea000383ffff */
[----:B------:R-:W-:Y:S05]  /*8510*/  BRA `(.L_x_148) ;  /* 0xffffffa800007947 */ /* 0x000fea000383ffff */
.L_x_49:
[----:B------:R-:W-:-:S07]  /*8520*/  MOV R0, UR5 ;  /* 0x0000000500007c02 */ /* 0x000fce0008000f00 */
.L_x_149:
[----:B-1----:R1:W2:Y:S02]  /*8530*/  SYNCS.PHASECHK.TRANS64.TRYWAIT P0, [R0+URZ], R3 ;  /* 0x00000003000075a7 */ /* 0x0022a400080011ff */
[----:B--2---:R-:W-:Y:S05]  /*8540*/  @!P0 NANOSLEEP.SYNCS 0x989680 ;  /* 0x009896800000895d */ /* 0x004fea0003900000 */
[----:B------:R-:W2:Y:S02]  /*8550*/  @!P0 SYNCS.PHASECHK.TRANS64 P0, [R0+URZ], R3 ;  /* 0x00000003000085a7 */ /* 0x000ea400080010ff */
[----:B--2---:R-:W-:Y:S05]  /*8560*/  @!P0 BRA `(.L_x_149) ;  /* 0xfffffffc00f08947 */ /* 0x004fea000383ffff */
[----:B------:R-:W-:Y:S05]  /*8570*/  BRA `(.L_x_150) ;  /* 0xffffffa8000c7947 */ /* 0x000fea000383ffff */
.L_x_50:
[----:B------:R-:W-:-:S07]  /*8580*/  MOV R0, UR5 ;  /* 0x0000000500007c02 */ /* 0x000fce0008000f00 */
.L_x_151:
[----:B-1----:R1:W2:Y:S02]  /*8590*/  SYNCS.PHASECHK.TRANS64.TRYWAIT P0, [R0+URZ], R3 ;  /* 0x00000003000075a7 */ /* 0x0022a400080011ff */
[----:B--2---:R-:W-:Y:S05]  /*85a0*/  @!P0 NANOSLEEP.SYNCS 0x989680 ;  /* 0x009896800000895d */ /* 0x004fea0003900000 */
[----:B------:R-:W2:Y:S02]  /*85b0*/  @!P0 SYNCS.PHASECHK.TRANS64 P0, [R0+URZ], R3 ;  /* 0x00000003000085a7 */ /* 0x000ea400080010ff */
[----:B--2---:R-:W-:Y:S05]  /*85c0*/  @!P0 BRA `(.L_x_151) ;  /* 0xfffffffc00f08947 */ /* 0x004fea000383ffff */
[----:B------:R-:W-:Y:S05]  /*85d0*/  BRA `(.L_x_152) ;  /* 0xffffffa800187947 */ /* 0x000fea000383ffff */
.L_x_51:
[----:B------:R-:W-:-:S07]  /*85e0*/  MOV R0, UR5 ;  /* 0x0000000500007c02 */ /* 0x000fce0008000f00 */
.L_x_153:
[----:B-1----:R1:W2:Y:S02]  /*85f0*/  SYNCS.PHASECHK.TRANS64.TRYWAIT P0, [R0+URZ], R3 ;  /* 0x00000003000075a7 */ /* 0x0022a400080011ff */
[----:B--2---:R-:W-:Y:S05]  /*8600*/  @!P0 NANOSLEEP.SYNCS 0x989680 ;  /* 0x009896800000895d */ /* 0x004fea0003900000 */
[----:B------:R-:W2:Y:S02]  /*8610*/  @!P0 SYNCS.PHASECHK.TRANS64 P0, [R0+URZ], R3 ;  /* 0x00000003000085a7 */ /* 0x000ea400080010ff */
[----:B--2---:R-:W-:Y:S05]  /*8620*/  @!P0 BRA `(.L_x_153) ;  /* 0xfffffffc00f08947 */ /* 0x004fea000383ffff */
[----:B------:R-:W-:Y:S05]  /*8630*/  BRA `(.L_x_154) ;  /* 0xffffffa800247947 */ /* 0x000fea000383ffff */
.L_x_52:
[----:B------:R-:W-:-:S07]  /*8640*/  MOV R0, UR5 ;  /* 0x0000000500007c02 */ /* 0x000fce0008000f00 */
.L_x_155:
[----:B-1----:R1:W2:Y:S02]  /*8650*/  SYNCS.PHASECHK.TRANS64.TRYWAIT P0, [R0+URZ], R3 ;  /* 0x00000003000075a7 */ /* 0x0022a400080011ff */
[----:B--2---:R-:W-:Y:S05]  /*8660*/  @!P0 NANOSLEEP.SYNCS 0x989680 ;  /* 0x009896800000895d */ /* 0x004fea0003900000 */
[----:B------:R-:W2:Y:S02]  /*8670*/  @!P0 SYNCS.PHASECHK.TRANS64 P0, [R0+URZ], R3 ;  /* 0x00000003000085a7 */ /* 0x000ea400080010ff */
[----:B--2---:R-:W-:Y:S05]  /*8680*/  @!P0 BRA `(.L_x_155) ;  /* 0xfffffffc00f08947 */ /* 0x004fea000383ffff */
[----:B------:R-:W-:Y:S05]  /*8690*/  BRA `(.L_x_156) ;  /* 0xffffffa800307947 */ /* 0x000fea000383ffff */
.L_x_53:
[----:B------:R-:W-:-:S07]  /*86a0*/  MOV R0, UR5 ;  /* 0x0000000500007c02 */ /* 0x000fce0008000f00 */
.L_x_157:
[----:B-1----:R1:W2:Y:S02]  /*86b0*/  SYNCS.PHASECHK.TRANS64.TRYWAIT P0, [R0+URZ], R3 ;  /* 0x00000003000075a7 */ /* 0x0022a400080011ff */
[----:B--2---:R-:W-:Y:S05]  /*86c0*/  @!P0 NANOSLEEP.SYNCS 0x989680 ;  /* 0x009896800000895d */ /* 0x004fea0003900000 */
[----:B------:R-:W2:Y:S02]  /*86d0*/  @!P0 SYNCS.PHASECHK.TRANS64 P0, [R0+URZ], R3 ;  /* 0x00000003000085a7 */ /* 0x000ea400080010ff */
[----:B--2---:R-:W-:Y:S05]  /*86e0*/  @!P0 BRA `(.L_x_157) ;  /* 0xfffffffc00f08947 */ /* 0x004fea000383ffff */
[----:B------:R-:W-:Y:S05]  /*86f0*/  BRA `(.L_x_158) ;  /* 0xffffffa8003c7947 */ /* 0x000fea000383ffff */
.L_x_56:
[----:B--2---:R2:W3:Y:S02]  /*8700*/  SYNCS.PHASECHK.TRANS64.TRYWAIT P0, [R2+URZ+0x120], R5 ;  /* 0x00012005020075a7 */ /* 0x0044e400080011ff */
[----:B---3--:R-:W-:Y:S05]  /*8710*/  @!P0 NANOSLEEP.SYNCS 0x989680 ;  /* 0x009896800000895d */ /* 0x008fea0003900000 */
[----:B------:R-:W3:Y:S02]  /*8720*/  @!P0 SYNCS.PHASECHK.TRANS64 P0, [R2+URZ+0x120], R5 ;  /* 0x00012005020085a7 */ /* 0x000ee400080010ff */
[----:B---3--:R-:W-:Y:S05]  /*8730*/  @!P0 BRA `(.L_x_56) ;  /* 0xfffffffc00f08947 */ /* 0x008fea000383ffff */
[----:B------:R-:W-:Y:S05]  /*8740*/  BRA `(.L_x_159) ;  /* 0xffffffa800987947 */ /* 0x000fea000383ffff */
.L_x_57:
[----:B------:R-:W-:-:S07]  /*8750*/  MOV R2, UR4 ;  /* 0x0000000400027c02 */ /* 0x000fce0008000f00 */
.L_x_160:
[----:B--2---:R2:W3:Y:S02]  /*8760*/  SYNCS.PHASECHK.TRANS64.TRYWAIT P0, [R2+URZ+0xd0], R5 ;  /* 0x0000d005020075a7 */ /* 0x0044e400080011ff */
[----:B---3--:R-:W-:Y:S05]  /*8770*/  @!P0 NANOSLEEP.SYNCS 0x989680 ;  /* 0x009896800000895d */ /* 0x008fea0003900000 */
[----:B------:R-:W3:Y:S02]  /*8780*/  @!P0 SYNCS.PHASECHK.TRANS64 P0, [R2+URZ+0xd0], R5 ;  /* 0x0000d005020085a7 */ /* 0x000ee400080010ff */
[----:B---3--:R-:W-:Y:S05]  /*8790*/  @!P0 BRA `(.L_x_160) ;  /* 0xfffffffc00f08947 */ /* 0x008fea000383ffff */
[----:B------:R-:W-:Y:S05]  /*87a0*/  BRA `(.L_x_161) ;  /* 0xffffffa800a87947 */ /* 0x000fea000383ffff */
.L_x_58:
[----:B--2---:R2:W3:Y:S02]  /*87b0*/  SYNCS.PHASECHK.TRANS64.TRYWAIT P1, [R2+URZ+0xc0], R5 ;  /* 0x0000c005020075a7 */ /* 0x0044e400080211ff */
[----:B---3--:R-:W-:Y:S05]  /*87c0*/  @!P1 NANOSLEEP.SYNCS 0x989680 ;  /* 0x009896800000995d */ /* 0x008fea0003900000 */
[----:B------:R-:W3:Y:S02]  /*87d0*/  @!P1 SYNCS.PHASECHK.TRANS64 P1, [R2+URZ+0xc0], R5 ;  /* 0x0000c005020095a7 */ /* 0x000ee400080210ff */
[----:B---3--:R-:W-:Y:S05]  /*87e0*/  @!P1 BRA `(.L_x_58) ;  /* 0xfffffffc00f09947 */ /* 0x008fea000383ffff */
[----:B------:R-:W-:Y:S05]  /*87f0*/  BRA `(.L_x_162) ;  /* 0xffffffa800d87947 */ /* 0x000fea000383ffff */
.L_x_61:
[----:B------:R-:W-:-:S07]  /*8800*/  MOV R0, UR4 ;  /* 0x0000000400007c02 */ /* 0x000fce0008000f00 */
.L_x_163:
[----:B--2---:R2:W3:Y:S02]  /*8810*/  SYNCS.PHASECHK.TRANS64.TRYWAIT P0, [R0+URZ+0xd0], R3 ;  /* 0x0000d003000075a7 */ /* 0x0044e400080011ff */
[----:B---3--:R-:W-:Y:S05]  /*8820*/  @!P0 NANOSLEEP.SYNCS 0x989680 ;  /* 0x009896800000895d */ /* 0x008fea0003900000 */
[----:B------:R-:W3:Y:S02]  /*8830*/  @!P0 SYNCS.PHASECHK.TRANS64 P0, [R0+URZ+0xd0], R3 ;  /* 0x0000d003000085a7 */ /* 0x000ee400080010ff */
[----:B---3--:R-:W-:Y:S05]  /*8840*/  @!P0 BRA `(.L_x_163) ;  /* 0xfffffffc00f08947 */ /* 0x008fea000383ffff */
[----:B------:R-:W-:Y:S05]  /*8850*/  BRA `(.L_x_60) ;  /* 0xffffffac002c7947 */ /* 0x000fea000383ffff */
.L_x_70:
[----:B--2---:R-:W-:-:S04]  /*8860*/  MOV R0, UR5 ;  /* 0x0000000500007c02 */ /* 0x004fc80008000f00 */
[----:B------:R2:W3:Y:S03]  /*8870*/  SYNCS.PHASECHK.TRANS64.TRYWAIT P0, [R0+URZ+0x8], R7 ;  /* 0x00000807000075a7 */ /* 0x0004e600080011ff */
[----:B---3--:R-:W-:Y:S05]  /*8880*/  @!P0 NANOSLEEP.SYNCS 0x989680 ;  /* 0x009896800000895d */ /* 0x008fea0003900000 */
[----:B------:R-:W3:Y:S02]  /*8890*/  @!P0 SYNCS.PHASECHK.TRANS64 P0, [R0+URZ+0x8], R7 ;  /* 0x00000807000085a7 */ /* 0x000ee400080010ff */
[----:B---3--:R-:W-:Y:S05]  /*88a0*/  @!P0 BRA `(.L_x_70) ;  /* 0xfffffffc00ec8947 */ /* 0x008fea000383ffff */
[----:B------:R-:W-:Y:S05]  /*88b0*/  BRA `(.L_x_69) ;  /* 0xffffffac00e07947 */ /* 0x000fea000383ffff */
.L_x_72:
[----:B------:R-:W-:Y:S01]  /*88c0*/  BSSY B0, `(.L_x_164) ;  /* 0x0000006000007945 */ /* 0x000fe20003800000 */
[----:B------:R-:W-:-:S07]  /*88d0*/  MOV R15, 0xffffffff ;  /* 0xffffffff000f7802 */ /* 0x000fce0000000f00 */
[----:B-12--5:R-:W-:Y:S05]  /*88e0*/  WARPSYNC.COLLECTIVE R15, `(.L_x_165) ;  /* 0x000000000f0c7348 */ /* 0x026fea0003c00000 */
[----:B------:R-:W-:Y:S02]  /*88f0*/  ELECT P6, UR79, PT ;  /* 0x00000000004f782f */ /* 0x000fe400038c0000 */
[----:B------:R-:W-:Y:S01]  /*8900*/  MOV R14, UR79 ;  /* 0x0000004f000e7c02 */ /* 0x000fe20008000f00 */
[----:B-12--5:R-:W-:Y:S10]  /*8910*/  ENDCOLLECTIVE ;  /* 0x000000000000791b */ /* 0x026ff40003800000 */
.L_x_165:
[----:B------:R-:W-:Y:S05]  /*8920*/  BSYNC B0 ;  /* 0x0000000000007941 */ /* 0x000fea0003800000 */
.L_x_164:
[----:B------:R-:W-:Y:S05]  /*8930*/  BRA `(.L_x_166) ;  /* 0xffffffb000107947 */ /* 0x000fea000383ffff */
.L_x_74:
[----:B--2---:R-:W-:-:S04]  /*8940*/  MOV R0, UR5 ;  /* 0x0000000500007c02 */ /* 0x004fc80008000f00 */
[----:B------:R2:W3:Y:S03]  /*8950*/  SYNCS.PHASECHK.TRANS64.TRYWAIT P0, [R0+URZ+0x8], R5 ;  /* 0x00000805000075a7 */ /* 0x0004e600080011ff */
[----:B---3--:R-:W-:Y:S05]  /*8960*/  @!P0 NANOSLEEP.SYNCS 0x989680 ;  /* 0x009896800000895d */ /* 0x008fea0003900000 */
[----:B------:R-:W3:Y:S02]  /*8970*/  @!P0 SYNCS.PHASECHK.TRANS64 P0, [R0+URZ+0x8], R5 ;  /* 0x00000805000085a7 */ /* 0x000ee400080010ff */
[----:B---3--:R-:W-:Y:S05]  /*8980*/  @!P0 BRA `(.L_x_74) ;  /* 0xfffffffc00ec8947 */ /* 0x008fea000383ffff */
[----:B------:R-:W-:Y:S05]  /*8990*/  BRA `(.L_x_73) ;  /* 0xffffffb000147947 */ /* 0x000fea000383ffff */
.L_x_75:
[----:B-1----:R1:W2:Y:S02]  /*89a0*/  SYNCS.PHASECHK.TRANS64.TRYWAIT P0, [R0+URZ+0xc0], R5 ;  /* 0x0000c005000075a7 */ /* 0x0022a400080011ff */
[----:B--2---:R-:W-:Y:S05]  /*89b0*/  @!P0 NANOSLEEP.SYNCS 0x989680 ;  /* 0x009896800000895d */ /* 0x004fea0003900000 */
[----:B------:R-:W2:Y:S02]  /*89c0*/  @!P0 SYNCS.PHASECHK.TRANS64 P0, [R0+URZ+0xc0], R5 ;  /* 0x0000c005000085a7 */ /* 0x000ea400080010ff */
[----:B--2---:R-:W-:Y:S05]  /*89d0*/  @!P0 BRA `(.L_x_75) ;  /* 0xfffffffc00f08947 */ /* 0x004fea000383ffff */
[----:B------:R-:W-:Y:S05]  /*89e0*/  BRA `(.L_x_167) ;  /* 0xffffffb400207947 */ /* 0x000fea000383ffff */
.L_x_77:
[----:B------:R-:W-:-:S07]  /*89f0*/  MOV R0, UR46 ;  /* 0x0000002e00007c02 */ /* 0x000fce0008000f00 */
.L_x_168:
[----:B-1----:R1:W2:Y:S02]  /*8a00*/  SYNCS.PHASECHK.TRANS64.TRYWAIT P0, [R0+URZ+0x100], R5 ;  /* 0x00010005000075a7 */ /* 0x0022a400080011ff */
[----:B--2---:R-:W-:Y:S05]  /*8a10*/  @!P0 NANOSLEEP.SYNCS 0x989680 ;  /* 0x009896800000895d */ /* 0x004fea0003900000 */
[----:B------:R-:W2:Y:S02]  /*8a20*/  @!P0 SYNCS.PHASECHK.TRANS64 P0, [R0+URZ+0x100], R5 ;  /* 0x00010005000085a7 */ /* 0x000ea400080010ff */
[----:B--2---:R-:W-:Y:S05]  /*8a30*/  @!P0 BRA `(.L_x_168) ;  /* 0xfffffffc00f08947 */ /* 0x004fea000383ffff */
[----:B------:R-:W-:Y:S05]  /*8a40*/  BRA `(.L_x_169) ;  /* 0xffffffb4006c7947 */ /* 0x000fea000383ffff */
.L_x_80:
[----:B------:R-:W-:Y:S07]  /*8a50*/  MOV R0, UR7 ;  /* 0x0000000700007c02 */ /* 0x000fee0008000f00 */
.L_x_170:
[----:B-1----:R1:W2:Y:S02]  /*8a60*/  SYNCS.PHASECHK.TRANS64.TRYWAIT P0, [R0+URZ], R5 ;  /* 0x00000005000075a7 */ /* 0x0022a400080011ff */
[----:B--2---:R-:W-:Y:S05]  /*8a70*/  @!P0 NANOSLEEP.SYNCS 0x989680 ;  /* 0x009896800000895d */ /* 0x004fea0003900000 */
[----:B------:R-:W2:Y:S02]  /*8a80*/  @!P0 SYNCS.PHASECHK.TRANS64 P0, [R0+URZ], R5 ;  /* 0x00000005000085a7 */ /* 0x000ea400080010ff */
[----:B--2---:R-:W-:Y:S05]  /*8a90*/  @!P0 BRA `(.L_x_170) ;  /* 0xfffffffc00f08947 */ /* 0x004fea000383ffff */
[----:B------:R-:W-:Y:S05]  /*8aa0*/  BRA `(.L_x_79) ;  /* 0xffffffb400807947 */ /* 0x000fea000383ffff */
.L_x_84:
[----:B-1----:R-:W-:-:S07]  /*8ab0*/  MOV R0, UR4 ;  /* 0x0000000400007c02 */ /* 0x002fce0008000f00 */
.L_x_171:
[----:B-1----:R1:W2:Y:S02]  /*8ac0*/  SYNCS.PHASECHK.TRANS64.TRYWAIT P0, [R0+URZ], R3 ;  /* 0x00000003000075a7 */ /* 0x0022a400080011ff */
[----:B--2---:R-:W-:Y:S05]  /*8ad0*/  @!P0 NANOSLEEP.SYNCS 0x989680 ;  /* 0x009896800000895d */ /* 0x004fea0003900000 */
[----:B------:R-:W2:Y:S02]  /*8ae0*/  @!P0 SYNCS.PHASECHK.TRANS64 P0, [R0+URZ], R3 ;  /* 0x00000003000085a7 */ /* 0x000ea400080010ff */
[----:B--2---:R-:W-:Y:S05]  /*8af0*/  @!P0 BRA `(.L_x_171) ;  /* 0xfffffffc00f08947 */ /* 0x004fea000383ffff */
[----:B------:R-:W-:Y:S05]  /*8b00*/  BRA `(.L_x_172) ;  /* 0xffffffb800c47947 */ /* 0x000fea000383ffff */
.L_x_85:
[----:B------:R-:W-:-:S07]  /*8b10*/  MOV R0, UR5 ;  /* 0x0000000500007c02 */ /* 0x000fce0008000f00 */
.L_x_173:
[----:B-1----:R1:W2:Y:S02]  /*8b20*/  SYNCS.PHASECHK.TRANS64.TRYWAIT P0, [R0+URZ], R3 ;  /* 0x00000003000075a7 */ /* 0x0022a400080011ff */
[----:B--2---:R-:W-:Y:S05]  /*8b30*/  @!P0 NANOSLEEP.SYNCS 0x989680 ;  /* 0x009896800000895d */ /* 0x004fea0003900000 */
[----:B------:R-:W2:Y:S02]  /*8b40*/  @!P0 SYNCS.PHASECHK.TRANS64 P0, [R0+URZ], R3 ;  /* 0x00000003000085a7 */ /* 0x000ea400080010ff */
[----:B--2---:R-:W-:Y:S05]  /*8b50*/  @!P0 BRA `(.L_x_173) ;  /* 0xfffffffc00f08947 */ /* 0x004fea000383ffff */
[----:B------:R-:W-:Y:S05]  /*8b60*/  BRA `(.L_x_174) ;  /* 0xffffffb800d07947 */ /* 0x000fea000383ffff */
.L_x_86:
[----:B------:R-:W-:-:S07]  /*8b70*/  MOV R0, UR5 ;  /* 0x0000000500007c02 */ /* 0x000fce0008000f00 */
.L_x_175:
[----:B-1----:R1:W2:Y:S02]  /*8b80*/  SYNCS.PHASECHK.TRANS64.TRYWAIT P0, [R0+URZ], R3 ;  /* 0x00000003000075a7 */ /* 0x0022a400080011ff */
[----:B--2---:R-:W-:Y:S05]  /*8b90*/  @!P0 NANOSLEEP.SYNCS 0x989680 ;  /* 0x009896800000895d */ /* 0x004fea0003900000 */
[----:B------:R-:W2:Y:S02]  /*8ba0*/  @!P0 SYNCS.PHASECHK.TRANS64 P0, [R0+URZ], R3 ;  /* 0x00000003000085a7 */ /* 0x000ea400080010ff */
[----:B--2---:R-:W-:Y:S05]  /*8bb0*/  @!P0 BRA `(.L_x_175) ;  /* 0xfffffffc00f08947 */ /* 0x004fea000383ffff */
[----:B------:R-:W-:Y:S05]  /*8bc0*/  BRA `(.L_x_176) ;  /* 0xffffffb800dc7947 */ /* 0x000fea000383ffff */
.L_x_89:
[----:B------:R-:W-:-:S07]  /*8bd0*/  MOV R0, UR41 ;  /* 0x0000002900007c02 */ /* 0x000fce0008000f00 */
.L_x_177:
[----:B-1----:R1:W2:Y:S02]  /*8be0*/  SYNCS.PHASECHK.TRANS64.TRYWAIT P1, [R0+URZ+0x140], R3 ;  /* 0x00014003000075a7 */ /* 0x0022a400080211ff */
[----:B--2---:R-:W-:Y:S05]  /*8bf0*/  @!P1 NANOSLEEP.SYNCS 0x989680 ;  /* 0x009896800000995d */ /* 0x004fea0003900000 */
[----:B------:R-:W2:Y:S02]  /*8c00*/  @!P1 SYNCS.PHASECHK.TRANS64 P1, [R0+URZ+0x140], R3 ;  /* 0x00014003000095a7 */ /* 0x000ea400080210ff */
[----:B--2---:R-:W-:Y:S05]  /*8c10*/  @!P1 BRA `(.L_x_177) ;  /* 0xfffffffc00f09947 */ /* 0x004fea000383ffff */
[----:B------:R-:W-:Y:S05]  /*8c20*/  BRA `(.L_x_178) ;  /* 0xffffffbc00287947 */ /* 0x000fea000383ffff */
.L_x_94:
[----:B---3--:R3:W4:Y:S02]  /*8c30*/  SYNCS.PHASECHK.TRANS64.TRYWAIT P0, [R12+URZ+0xc0], R9 ;  /* 0x0000c0090c0075a7 */ /* 0x00872400080011ff */
[----:B----4-:R-:W-:Y:S05]  /*8c40*/  @!P0 NANOSLEEP.SYNCS 0x989680 ;  /* 0x009896800000895d */ /* 0x010fea0003900000 */
[----:B------:R-:W4:Y:S02]  /*8c50*/  @!P0 SYNCS.PHASECHK.TRANS64 P0, [R12+URZ+0xc0], R9 ;  /* 0x0000c0090c0085a7 */ /* 0x000f2400080010ff */
[----:B----4-:R-:W-:Y:S05]  /*8c60*/  @!P0 BRA `(.L_x_94) ;  /* 0xfffffffc00f08947 */ /* 0x010fea000383ffff */
[----:B------:R-:W-:Y:S05]  /*8c70*/  BRA `(.L_x_179) ;  /* 0xffffffc000407947 */ /* 0x000fea000383ffff */
.L_x_97:
[----:B------:R-:W-:Y:S07]  /*8c80*/  MOV R0, UR29 ;  /* 0x0000001d00007c02 */ /* 0x000fee0008000f00 */
.L_x_180:
[----:B-1----:R1:W3:Y:S02]  /*8c90*/  SYNCS.PHASECHK.TRANS64.TRYWAIT P2, [R0+URZ+0xb8], R9 ;  /* 0x0000b809000075a7 */ /* 0x0022e400080411ff */
[----:B---3--:R-:W-:Y:S05]  /*8ca0*/  @!P2 NANOSLEEP.SYNCS 0x989680 ;  /* 0x009896800000a95d */ /* 0x008fea0003900000 */
[----:B------:R-:W3:Y:S02]  /*8cb0*/  @!P2 SYNCS.PHASECHK.TRANS64 P2, [R0+URZ+0xb8], R9 ;  /* 0x0000b8090000a5a7 */ /* 0x000ee400080410ff */
[----:B---3--:R-:W-:Y:S05]  /*8cc0*/  @!P2 BRA `(.L_x_180) ;  /* 0xfffffffc00f0a947 */ /* 0x008fea000383ffff */
[----:B------:R-:W-:Y:S05]  /*8cd0*/  BRA `(.L_x_96) ;  /* 0xffffffc400a47947 */ /* 0x000fea000383ffff */
.L_x_100:
[----:B---3--:R-:W-:Y:S07]  /*8ce0*/  MOV R0, UR4 ;  /* 0x0000000400007c02 */ /* 0x008fee0008000f00 */
.L_x_181:
[----:B-1----:R1:W3:Y:S02]  /*8cf0*/  SYNCS.PHASECHK.TRANS64.TRYWAIT P0, [R0+URZ+0x98], R9 ;  /* 0x00009809000075a7 */ /* 0x0022e400080011ff */
[----:B---3--:R-:W-:Y:S05]  /*8d00*/  @!P0 NANOSLEEP.SYNCS 0x989680 ;  /* 0x009896800000895d */ /* 0x008fea0003900000 */
[----:B------:R-:W3:Y:S02]  /*8d10*/  @!P0 SYNCS.PHASECHK.TRANS64 P0, [R0+URZ+0x98], R9 ;  /* 0x00009809000085a7 */ /* 0x000ee400080010ff */
[----:B---3--:R-:W-:Y:S05]  /*8d20*/  @!P0 BRA `(.L_x_181) ;  /* 0xfffffffc00f08947 */ /* 0x008fea000383ffff */
[----:B------:R-:W-:Y:S05]  /*8d30*/  BRA `(.L_x_182) ;  /* 0xffffffc800047947 */ /* 0x000fea000383ffff */
.L_x_101:
[----:B------:R-:W-:Y:S07]  /*8d40*/  MOV R9, UR5 ;  /* 0x0000000500097c02 */ /* 0x000fee0008000f00 */
.L_x_183:
[----:B-1----:R1:W3:Y:S02]  /*8d50*/  SYNCS.PHASECHK.TRANS64.TRYWAIT P0, [R9+URZ+0x98], R6 ;  /* 0x00009806090075a7 */ /* 0x0022e400080011ff */
[----:B---3--:R-:W-:Y:S05]  /*8d60*/  @!P0 NANOSLEEP.SYNCS 0x989680 ;  /* 0x009896800000895d */ /* 0x008fea0003900000 */
[----:B------:R-:W3:Y:S02]  /*8d70*/  @!P0 SYNCS.PHASECHK.TRANS64 P0, [R9+URZ+0x98], R6 ;  /* 0x00009806090085a7 */ /* 0x000ee400080010ff */
[----:B---3--:R-:W-:Y:S05]  /*8d80*/  @!P0 BRA `(.L_x_183) ;  /* 0xfffffffc00f08947 */ /* 0x008fea000383ffff */
[----:B------:R-:W-:Y:S05]  /*8d90*/  BRA `(.L_x_184) ;  /* 0xffffffc8007c7947 */ /* 0x000fea000383ffff */
.L_x_103:
[----:B------:R-:W-:-:S07]  /*8da0*/  MOV R0, UR4 ;  /* 0x0000000400007c02 */ /* 0x000fce0008000f00 */
.L_x_185:
[----:B-1----:R1:W3:Y:S02]  /*8db0*/  SYNCS.PHASECHK.TRANS64.TRYWAIT P0, [R0+URZ], R3 ;  /* 0x00000003000075a7 */ /* 0x0022e400080011ff */
[----:B---3--:R-:W-:Y:S05]  /*8dc0*/  @!P0 NANOSLEEP.SYNCS 0x989680 ;  /* 0x009896800000895d */ /* 0x008fea0003900000 */
[----:B------:R-:W3:Y:S02]  /*8dd0*/  @!P0 SYNCS.PHASECHK.TRANS64 P0, [R0+URZ], R3 ;  /* 0x00000003000085a7 */ /* 0x000ee400080010ff */
[----:B---3--:R-:W-:Y:S05]  /*8de0*/  @!P0 BRA `(.L_x_185) ;  /* 0xfffffffc00f08947 */ /* 0x008fea000383ffff */
[----:B------:R-:W-:Y:S05]  /*8df0*/  BRA `(.L_x_186) ;  /* 0xffffffcc002c7947 */ /* 0x000fea000383ffff */
.L_x_104:
[----:B------:R-:W-:-:S07]  /*8e00*/  MOV R0, UR5 ;  /* 0x0000000500007c02 */ /* 0x000fce0008000f00 */
.L_x_187:
[----:B-1----:R1:W3:Y:S02]  /*8e10*/  SYNCS.PHASECHK.TRANS64.TRYWAIT P0, [R0+URZ], R3 ;  /* 0x00000003000075a7 */ /* 0x0022e400080011ff */
[----:B---3--:R-:W-:Y:S05]  /*8e20*/  @!P0 NANOSLEEP.SYNCS 0x989680 ;  /* 0x009896800000895d */ /* 0x008fea0003900000 */
[----:B------:R-:W3:Y:S02]  /*8e30*/  @!P0 SYNCS.PHASECHK.TRANS64 P0, [R0+URZ], R3 ;  /* 0x00000003000085a7 */ /* 0x000ee400080010ff */
[----:B---3--:R-:W-:Y:S05]  /*8e40*/  @!P0 BRA `(.L_x_187) ;  /* 0xfffffffc00f08947 */ /* 0x008fea000383ffff */
[----:B------:R-:W-:Y:S05]  /*8e50*/  BRA `(.L_x_188) ;  /* 0xffffffcc00387947 */ /* 0x000fea000383ffff */
.L_x_106:
[----:B--2---:R2:W3:Y:S02]  /*8e60*/  SYNCS.PHASECHK.TRANS64.TRYWAIT P0, [R0+URZ+0xc0], R3 ;  /* 0x0000c003000075a7 */ /* 0x0044e400080011ff */
[----:B---3--:R-:W-:Y:S05]  /*8e70*/  @!P0 NANOSLEEP.SYNCS 0x989680 ;  /* 0x009896800000895d */ /* 0x008fea0003900000 */
[----:B------:R-:W3:Y:S02]  /*8e80*/  @!P0 SYNCS.PHASECHK.TRANS64 P0, [R0+URZ+0xc0], R3 ;  /* 0x0000c003000085a7 */ /* 0x000ee400080010ff */
[----:B---3--:R-:W-:Y:S05]  /*8e90*/  @!P0 BRA `(.L_x_106) ;  /* 0xfffffffc00f08947 */ /* 0x008fea000383ffff */
[----:B------:R-:W-:Y:S05]  /*8ea0*/  BRA `(.L_x_189) ;  /* 0xffffffd000187947 */ /* 0x000fea000383ffff */
.L_x_116:
[----:B-1----:R1:W2:Y:S02]  /*8eb0*/  SYNCS.PHASECHK.TRANS64.TRYWAIT P0, [R0+URZ+0x80], R5 ;  /* 0x00008005000075a7 */ /* 0x0022a400080011ff */
[----:B--2---:R-:W-:Y:S05]  /*8ec0*/  @!P0 NANOSLEEP.SYNCS 0x989680 ;  /* 0x009896800000895d */ /* 0x004fea0003900000 */
[----:B------:R-:W2:Y:S02]  /*8ed0*/  @!P0 SYNCS.PHASECHK.TRANS64 P0, [R0+URZ+0x80], R5 ;  /* 0x00008005000085a7 */ /* 0x000ea400080010ff */
[----:B--2---:R-:W-:Y:S05]  /*8ee0*/  @!P0 BRA `(.L_x_116) ;  /* 0xfffffffc00f08947 */ /* 0x004fea000383ffff */
[----:B------:R-:W-:Y:S05]  /*8ef0*/  BRA `(.L_x_115) ;  /* 0xffffffdc00847947 */ /* 0x000fea000383ffff */
.L_x_118:
[----:B-1----:R1:W4:Y:S02]  /*8f00*/  SYNCS.PHASECHK.TRANS64.TRYWAIT P1, [R62+URZ+0xe0], R3 ;  /* 0x0000e0033e0075a7 */ /* 0x00232400080211ff */
[----:B----4-:R-:W-:Y:S05]  /*8f10*/  @!P1 NANOSLEEP.SYNCS 0x989680 ;  /* 0x009896800000995d */ /* 0x010fea0003900000 */
[----:B------:R-:W4:Y:S02]  /*8f20*/  @!P1 SYNCS.PHASECHK.TRANS64 P1, [R62+URZ+0xe0], R3 ;  /* 0x0000e0033e0095a7 */ /* 0x000f2400080210ff */
[----:B----4-:R-:W-:Y:S05]  /*8f30*/  @!P1 BRA `(.L_x_118) ;  /* 0xfffffffc00f09947 */ /* 0x010fea000383ffff */
[----:B------:R-:W-:Y:S05]  /*8f40*/  BRA `(.L_x_117) ;  /* 0xffffffdc00b47947 */ /* 0x000fea000383ffff */
.L_x_129:
[----:B--2---:R2:W3:Y:S02]  /*8f50*/  SYNCS.PHASECHK.TRANS64.TRYWAIT P0, [R2+URZ+0x80], R3 ;  /* 0x00008003020075a7 */ /* 0x0044e400080011ff */
[----:B---3--:R-:W-:Y:S05]  /*8f60*/  @!P0 NANOSLEEP.SYNCS 0x989680 ;  /* 0x009896800000895d */ /* 0x008fea0003900000 */
[----:B------:R-:W3:Y:S02]  /*8f70*/  @!P0 SYNCS.PHASECHK.TRANS64 P0, [R2+URZ+0x80], R3 ;  /* 0x00008003020085a7 */ /* 0x000ee400080010ff */
[----:B---3--:R-:W-:Y:S05]  /*8f80*/  @!P0 BRA `(.L_x_129) ;  /* 0xfffffffc00f08947 */ /* 0x008fea000383ffff */
[----:B------:R-:W-:Y:S05]  /*8f90*/  BRA `(.L_x_128) ;  /* 0xffffffe400dc7947 */ /* 0x000fea000383ffff */
        .weak           $__internal_0_$__cuda_sm10x_tcgen05_guardrail_trap_col_being_dealloced_not_returned_by_alloc
        .type           $__internal_0_$__cuda_sm10x_tcgen05_guardrail_trap_col_being_dealloced_not_returned_by_alloc,@function
        .size           $__internal_0_$__cuda_sm10x_tcgen05_guardrail_trap_col_being_dealloced_not_returned_by_alloc,($__internal_1_$__cuda_sm10x_tcgen05_guardrail_trap_phase_invalid_during_alloc - $__internal_0_$__cuda_sm10x_tcgen05_guardrail_trap_col_being_dealloced_not_returned_by_alloc)
$__internal_0_$__cuda_sm10x_tcgen05_guardrail_trap_col_being_dealloced_not_returned_by_alloc:
[----:B------:R-:W-:Y:S05]  /*8fa0*/  BPT.TRAP 0x1 ;  /* 0x000000040000795c */ /* 0x000fea0000300000 */
[----:B------:R-:W-:-:S04]  /*8fb0*/  HFMA2 R3, -RZ, RZ, 0, 0 ;  /* 0x00000000ff037431 */ /* 0x000fc800000001ff */
[----:B------:R-:W-:Y:S05]  /*8fc0*/  RET.REL.NODEC R2 `(_ZN7cutlass13device_kernelINS_4gemm6kernel13GemmUniversalIN4cute5tupleIJiiiiEEENS1_10collective13CollectiveMmaINS1_35MainloopSm100TmaUmmaWarpSpecializedILi8ELi2ELi4ENS5_IJNS4_1CILi2EEENSA_ILi4EEENSA_ILi1EEEEEEEENS5_IJNSA_ILi128EEENSA_ILi64EEESG_EEENS_6half_tENS5_IJlSD_lEEESJ_SK_NS4_8TiledMMAINS4_8MMA_AtomIJNS4_26SM100_MMA_F16BF16_2x1SM_SSISJ_SJ_fLi128ELi64ELNS4_4UMMA5MajorE0ELSP_0ELNSO_7ScaleInE0ELSQ_0EEEEEENS4_6LayoutINS5_IJSD_SD_SD_EEENS5_IJNSA_ILi0EEESV_SV_EEEEENS5_IJNS4_10UnderscoreESY_SY_EEEEENS4_28SM100_TMA_2SM_LOAD_MULTICASTENS4_14ComposedLayoutINS4_7SwizzleILi3ELi4ELi3EEENS4_18smem_ptr_flag_bitsILi16EEENST_INS5_IJNSA_ILi8EEESH_EEENS5_IJSH_SD_EEEEEEEvNS4_8identityENS4_18SM100_TMA_2SM_LOADES1B_vS1C_EENS_8epilogue10collective18CollectiveEpilogueINS1F_23Sm100TmaWarpSpecializedILi3ELi2ELi16ELb1ELb0EEEJNS5_IJSH_SH_SG_EEENS5_IJNST_ISH_SD_EENST_INS5_IJNSA_ILi16EEESB_EEENS5_IJSD_NSA_ILi32EEEEEEEEEEESJ_SK_SJ_SK_NS1F_6fusion15FusionCallbacksIS1J_NS1S_17LinearCombinationISJ_fSJ_fLNS_15FloatRoundStyleE2EEES1K_S1R_JEEENS4_5SM1004TMEM4LOAD26SM100_TMEM_LOAD_32dp32b16xENS4_13SM90_TMA_LOADENS12_INS13_ILi1ELi4ELi3EEES16_NST_INS5_IJS17_S1M_EEENS5_IJS1M_SD_EEEEEEENS4_39AutoVectorizingCopyWithAssumedAlignmentILi128EEENS4_14SM90_TMA_STOREES27_S29_S29_EEEvvEEEEvNT_6ParamsE) ;  /* 0xffffff70020c7950 */ /* 0x000fea0003c3ffff */
        .weak           $__internal_1_$__cuda_sm10x_tcgen05_guardrail_trap_phase_invalid_during_alloc
        .type           $__internal_1_$__cuda_sm10x_tcgen05_guardrail_trap_phase_invalid_during_alloc,@function
        .size           $__internal_1_$__cuda_sm10x_tcgen05_guardrail_trap_phase_invalid_during_alloc,($__internal_2_$__cuda_sm10x_tcgen05_guardrail_trap_unallocated_columns_being_dealloced - $__internal_1_$__cuda_sm10x_tcgen05_guardrail_trap_phase_invalid_during_alloc)
$__internal_1_$__cuda_sm10x_tcgen05_guardrail_trap_phase_invalid_during_alloc:
[----:B------:R-:W-:Y:S05]  /*8fd0*/  BPT.TRAP 0x1 ;  /* 0x000000040000795c */ /* 0x000fea0000300000 */
[----:B------:R-:W-:-:S04]  /*8fe0*/  MOV R5, 0x0 ;  /* 0x0000000000057802 */ /* 0x000fc80000000f00 */
[----:B------:R-:W-:Y:S05]  /*8ff0*/  RET.REL.NODEC R4 `(_ZN7cutlass13device_kernelINS_4gemm6kernel13GemmUniversalIN4cute5tupleIJiiiiEEENS1_10collective13CollectiveMmaINS1_35MainloopSm100TmaUmmaWarpSpecializedILi8ELi2ELi4ENS5_IJNS4_1CILi2EEENSA_ILi4EEENSA_ILi1EEEEEEEENS5_IJNSA_ILi128EEENSA_ILi64EEESG_EEENS_6half_tENS5_IJlSD_lEEESJ_SK_NS4_8TiledMMAINS4_8MMA_AtomIJNS4_26SM100_MMA_F16BF16_2x1SM_SSISJ_SJ_fLi128ELi64ELNS4_4UMMA5MajorE0ELSP_0ELNSO_7ScaleInE0ELSQ_0EEEEEENS4_6LayoutINS5_IJSD_SD_SD_EEENS5_IJNSA_ILi0EEESV_SV_EEEEENS5_IJNS4_10UnderscoreESY_SY_EEEEENS4_28SM100_TMA_2SM_LOAD_MULTICASTENS4_14ComposedLayoutINS4_7SwizzleILi3ELi4ELi3EEENS4_18smem_ptr_flag_bitsILi16EEENST_INS5_IJNSA_ILi8EEESH_EEENS5_IJSH_SD_EEEEEEEvNS4_8identityENS4_18SM100_TMA_2SM_LOADES1B_vS1C_EENS_8epilogue10collective18CollectiveEpilogueINS1F_23Sm100TmaWarpSpecializedILi3ELi2ELi16ELb1ELb0EEEJNS5_IJSH_SH_SG_EEENS5_IJNST_ISH_SD_EENST_INS5_IJNSA_ILi16EEESB_EEENS5_IJSD_NSA_ILi32EEEEEEEEEEESJ_SK_SJ_SK_NS1F_6fusion15FusionCallbacksIS1J_NS1S_17LinearCombinationISJ_fSJ_fLNS_15FloatRoundStyleE2EEES1K_S1R_JEEENS4_5SM1004TMEM4LOAD26SM100_TMEM_LOAD_32dp32b16xENS4_13SM90_TMA_LOADENS12_INS13_ILi1ELi4ELi3EEES16_NST_INS5_IJS17_S1M_EEENS5_IJS1M_SD_EEEEEEENS4_39AutoVectorizingCopyWithAssumedAlignmentILi128EEENS4_14SM90_TMA_STOREES27_S29_S29_EEEvvEEEEvNT_6ParamsE) ;  /* 0xffffff7004007950 */ /* 0x000fea0003c3ffff */
        .weak           $__internal_2_$__cuda_sm10x_tcgen05_guardrail_trap_unallocated_columns_being_dealloced
        .type           $__internal_2_$__cuda_sm10x_tcgen05_guardrail_trap_unallocated_columns_being_dealloced,@function
        .size           $__internal_2_$__cuda_sm10x_tcgen05_guardrail_trap_unallocated_columns_being_dealloced,(.L_x_191 - $__internal_2_$__cuda_sm10x_tcgen05_guardrail_trap_unallocated_columns_being_dealloced)
$__internal_2_$__cuda_sm10x_tcgen05_guardrail_trap_unallocated_columns_being_dealloced:
[----:B------:R-:W-:Y:S05]  /*9000*/  BPT.TRAP 0x1 ;  /* 0x000000040000795c */ /* 0x000fea0000300000 */
[----:B------:R-:W-:-:S04]  /*9010*/  HFMA2 R3, -RZ, RZ, 0, 0 ;  /* 0x00000000ff037431 */ /* 0x000fc800000001ff */
[----:B------:R-:W-:Y:S05]  /*9020*/  RET.REL.NODEC R2 `(_ZN7cutlass13device_kernelINS_4gemm6kernel13GemmUniversalIN4cute5tupleIJiiiiEEENS1_10collective13CollectiveMmaINS1_35MainloopSm100TmaUmmaWarpSpecializedILi8ELi2ELi4ENS5_IJNS4_1CILi2EEENSA_ILi4EEENSA_ILi1EEEEEEEENS5_IJNSA_ILi128EEENSA_ILi64EEESG_EEENS_6half_tENS5_IJlSD_lEEESJ_SK_NS4_8TiledMMAINS4_8MMA_AtomIJNS4_26SM100_MMA_F16BF16_2x1SM_SSISJ_SJ_fLi128ELi64ELNS4_4UMMA5MajorE0ELSP_0ELNSO_7ScaleInE0ELSQ_0EEEEEENS4_6LayoutINS5_IJSD_SD_SD_EEENS5_IJNSA_ILi0EEESV_SV_EEEEENS5_IJNS4_10UnderscoreESY_SY_EEEEENS4_28SM100_TMA_2SM_LOAD_MULTICASTENS4_14ComposedLayoutINS4_7SwizzleILi3ELi4ELi3EEENS4_18smem_ptr_flag_bitsILi16EEENST_INS5_IJNSA_ILi8EEESH_EEENS5_IJSH_SD_EEEEEEEvNS4_8identityENS4_18SM100_TMA_2SM_LOADES1B_vS1C_EENS_8epilogue10collective18CollectiveEpilogueINS1F_23Sm100TmaWarpSpecializedILi3ELi2ELi16ELb1ELb0EEEJNS5_IJSH_SH_SG_EEENS5_IJNST_ISH_SD_EENST_INS5_IJNSA_ILi16EEESB_EEENS5_IJSD_NSA_ILi32EEEEEEEEEEESJ_SK_SJ_SK_NS1F_6fusion15FusionCallbacksIS1J_NS1S_17LinearCombinationISJ_fSJ_fLNS_15FloatRoundStyleE2EEES1K_S1R_JEEENS4_5SM1004TMEM4LOAD26SM100_TMEM_LOAD_32dp32b16xENS4_13SM90_TMA_LOADENS12_INS13_ILi1ELi4ELi3EEES16_NST_INS5_IJS17_S1M_EEENS5_IJS1M_SD_EEEEEEENS4_39AutoVectorizingCopyWithAssumedAlignmentILi128EEENS4_14SM90_TMA_STOREES27_S29_S29_EEEvvEEEEvNT_6ParamsE) ;  /* 0xffffff6c02f47950 */ /* 0x000fea0003c3ffff */
.L_x_190:
[----:B------:R-:W-:-:S00]  /*9030*/  BRA `(.L_x_190) ;  /* 0xfffffffc00fc7947 */ /* 0x000fc0000383ffff */
[----:B------:R-:W-:-:S00]  /*9040*/  NOP ;  /* 0x0000000000007918 */ /* 0x000fc00000000000 */
        /* <DEDUP_REMOVED lines=11> */
.L_x_191:


//--------------------- .nv.global.init           --------------------------
	.section	.nv.global.init,"aw",@progbits
.nv.global.init:
	.type		$str$27,@object
	.size		$str$27,($str$28 - $str$27)
$str$27:
        /*0000*/ 	.byte	0x28, 0x61, 0x64, 0x64, 0x72, 0x65, 0x73, 0x73, 0x20, 0x26, 0x20, 0x6d, 0x61, 0x73, 0x6b, 0x29
        /*0010*/ 	.byte	0x20, 0x3d, 0x3d, 0x20, 0x30, 0x00
	.type		$str$28,@object
	.size		$str$28,($str$26 - $str$28)
$str$28:
        /*0016*/ 	.byte	0x2f, 0x74, 0x6d, 0x70, 0x2f, 0x63, 0x75, 0x74, 0x6c, 0x61, 0x73, 0x73, 0x5f, 0x73, 0x77, 0x65
        /*0026*/ 	.byte	0x65, 0x70, 0x5f, 0x73, 0x72, 0x63, 0x2f, 0x69, 0x6e, 0x63, 0x6c, 0x75, 0x64, 0x65, 0x2f, 0x63
        /*0036*/ 	.byte	0x75, 0x74, 0x65, 0x2f, 0x70, 0x6f, 0x69, 0x6e, 0x74, 0x65, 0x72, 0x5f, 0x66, 0x6c, 0x61, 0x67
        /*0046*/ 	.byte	0x67, 0x65, 0x64, 0x2e, 0x68, 0x70, 0x70, 0x00
	.type		$str$26,@object
	.size		$str$26,($str$25 - $str$26)
$str$26:
        /*004e*/ 	.byte	0x2f, 0x74, 0x6d, 0x70, 0x2f, 0x63, 0x75, 0x74, 0x6c, 0x61, 0x73, 0x73, 0x5f, 0x73, 0x77, 0x65
        /*005e*/ 	.byte	0x65, 0x70, 0x5f, 0x73, 0x72, 0x63, 0x2f, 0x69, 0x6e, 0x63, 0x6c, 0x75, 0x64, 0x65, 0x2f, 0x63
        /*006e*/ 	.byte	0x75, 0x74, 0x65, 0x2f, 0x61, 0x74, 0x6f, 0x6d, 0x2f, 0x63, 0x6f, 0x70, 0x79, 0x5f, 0x74, 0x72
        /*007e*/ 	.byte	0x61, 0x69, 0x74, 0x73, 0x5f, 0x73, 0x6d, 0x31, 0x30, 0x30, 0x2e, 0x68, 0x70, 0x70, 0x00
	.type		$str$25,@object
	.size		$str$25,(__unnamed_1 - $str$25)
$str$25:
        /*008d*/ 	.byte	0x28, 0x28, 0x75, 0x69, 0x6e, 0x74, 0x33, 0x32, 0x5f, 0x74, 0x28, 0x74, 0x68, 0x72, 0x65, 0x61
        /*009d*/ 	.byte	0x64, 0x49, 0x64, 0x78, 0x2e, 0x78, 0x29, 0x20, 0x2f, 0x20, 0x33, 0x32, 0x29, 0x20, 0x25, 0x20
        /*00ad*/ 	.byte	0x34, 0x29, 0x20, 0x3d, 0x3d, 0x20, 0x28, 0x28, 0x28, 0x74, 0x6d, 0x65, 0x6d, 0x5f, 0x61, 0x64
        /*00bd*/ 	.byte	0x64, 0x72, 0x20, 0x3e, 0x3e, 0x20, 0x31, 0x36, 0x29, 0x20, 0x2f, 0x20, 0x33, 0x32, 0x29, 0x20
        /*00cd*/ 	.byte	0x25, 0x20, 0x34, 0x29, 0x00
	.type		__unnamed_1,@object
	.size		__unnamed_1,(__unnamed_2 - __unnamed_1)
__unnamed_1:
        /*00d2*/ 	.byte	0x61, 0x75, 0x74, 0x6f, 0x20, 0x63, 0x75, 0x74, 0x65, 0x3a, 0x3a, 0x61, 0x73, 0x5f, 0x70, 0x6f
        /* <DEDUP_REMOVED lines=24> */
        /*0262*/ 	.byte	0x34, 0x38, 0x3e, 0x3e, 0x3e, 0x3e, 0x5d, 0x00
	.type		__unnamed_2,@object
	.size		__unnamed_2,(.L_2 - __unnamed_2)
__unnamed_2:
        /* <DEDUP_REMOVED lines=40> */
        /*04ea*/ 	.byte	0x3a, 0x3a, 0x43, 0x3c, 0x30, 0x3e, 0x3e, 0x3e, 0x3e, 0x5d, 0x00
.L_2:


//--------------------- .nv.shared._ZN7cutlass13device_kernelINS_4gemm6kernel13GemmUniversalIN4cute5tupleIJiiiiEEENS1_10collective13CollectiveMmaINS1_35MainloopSm100TmaUmmaWarpSpecializedILi8ELi2ELi4ENS5_IJNS4_1CILi2EEENSA_ILi4EEENSA_ILi1EEEEEEEENS5_IJNSA_ILi128EEENSA_ILi64EEESG_EEENS_6half_tENS5_IJlSD_lEEESJ_SK_NS4_8TiledMMAINS4_8MMA_AtomIJNS4_26SM100_MMA_F16BF16_2x1SM_SSISJ_SJ_fLi128ELi64ELNS4_4UMMA5MajorE0ELSP_0ELNSO_7ScaleInE0ELSQ_0EEEEEENS4_6LayoutINS5_IJSD_SD_SD_EEENS5_IJNSA_ILi0EEESV_SV_EEEEENS5_IJNS4_10UnderscoreESY_SY_EEEEENS4_28SM100_TMA_2SM_LOAD_MULTICASTENS4_14ComposedLayoutINS4_7SwizzleILi3ELi4ELi3EEENS4_18smem_ptr_flag_bitsILi16EEENST_INS5_IJNSA_ILi8EEESH_EEENS5_IJSH_SD_EEEEEEEvNS4_8identityENS4_18SM100_TMA_2SM_LOADES1B_vS1C_EENS_8epilogue10collective18CollectiveEpilogueINS1F_23Sm100TmaWarpSpecializedILi3ELi2ELi16ELb1ELb0EEEJNS5_IJSH_SH_SG_EEENS5_IJNST_ISH_SD_EENST_INS5_IJNSA_ILi16EEESB_EEENS5_IJSD_NSA_ILi32EEEEEEEEEEESJ_SK_SJ_SK_NS1F_6fusion15FusionCallbacksIS1J_NS1S_17LinearCombinationISJ_fSJ_fLNS_15FloatRoundStyleE2EEES1K_S1R_JEEENS4_5SM1004TMEM4LOAD26SM100_TMEM_LOAD_32dp32b16xENS4_13SM90_TMA_LOADENS12_INS13_ILi1ELi4ELi3EEES16_NST_INS5_IJS17_S1M_EEENS5_IJS1M_SD_EEEEEEENS4_39AutoVectorizingCopyWithAssumedAlignmentILi128EEENS4_14SM90_TMA_STOREES27_S29_S29_EEEvvEEEEvNT_6ParamsE --------------------------
	.section	.nv.shared._ZN7cutlass13device_kernelINS_4gemm6kernel13GemmUniversalIN4cute5tupleIJiiiiEEENS1_10collective13CollectiveMmaINS1_35MainloopSm100TmaUmmaWarpSpecializedILi8ELi2ELi4ENS5_IJNS4_1CILi2EEENSA_ILi4EEENSA_ILi1EEEEEEEENS5_IJNSA_ILi128EEENSA_ILi64EEESG_EEENS_6half_tENS5_IJlSD_lEEESJ_SK_NS4_8TiledMMAINS4_8MMA_AtomIJNS4_26SM100_MMA_F16BF16_2x1SM_SSISJ_SJ_fLi128ELi64ELNS4_4UMMA5MajorE0ELSP_0ELNSO_7ScaleInE0ELSQ_0EEEEEENS4_6LayoutINS5_IJSD_SD_SD_EEENS5_IJNSA_ILi0EEESV_SV_EEEEENS5_IJNS4_10UnderscoreESY_SY_EEEEENS4_28SM100_TMA_2SM_LOAD_MULTICASTENS4_14ComposedLayoutINS4_7SwizzleILi3ELi4ELi3EEENS4_18smem_ptr_flag_bitsILi16EEENST_INS5_IJNSA_ILi8EEESH_EEENS5_IJSH_SD_EEEEEEEvNS4_8identityENS4_18SM100_TMA_2SM_LOADES1B_vS1C_EENS_8epilogue10collective18CollectiveEpilogueINS1F_23Sm100TmaWarpSpecializedILi3ELi2ELi16ELb1ELb0EEEJNS5_IJSH_SH_SG_EEENS5_IJNST_ISH_SD_EENST_INS5_IJNSA_ILi16EEESB_EEENS5_IJSD_NSA_ILi32EEEEEEEEEEESJ_SK_SJ_SK_NS1F_6fusion15FusionCallbacksIS1J_NS1S_17LinearCombinationISJ_fSJ_fLNS_15FloatRoundStyleE2EEES1K_S1R_JEEENS4_5SM1004TMEM4LOAD26SM100_TMEM_LOAD_32dp32b16xENS4_13SM90_TMA_LOADENS12_INS13_ILi1ELi4ELi3EEES16_NST_INS5_IJS17_S1M_EEENS5_IJS1M_SD_EEEEEEENS4_39AutoVectorizingCopyWithAssumedAlignmentILi128EEENS4_14SM90_TMA_STOREES27_S29_S29_EEEvvEEEEvNT_6ParamsE,"aw",@nobits
	.sectionflags	@""
	.align	16
	.zero		1024


//--------------------- .nv.shared.reserved.0     --------------------------
	.section	.nv.shared.reserved.0,"aw",@nobits
	.weak		__nv_reservedSMEM_offset_0_alias
	.size		__nv_reservedSMEM_offset_0_alias, 0, 64
	.other		__nv_reservedSMEM_offset_0_alias,@"STO_CUDA_RESERVED_SHARED STV_DEFAULT"
__nv_reservedSMEM_offset_0_alias:
	.zero		0
.nv.shared.reserved.0:
	.zero		64
	.weak		__nv_reservedSMEM_tcgen05_partition
	.type		__nv_reservedSMEM_tcgen05_partition,@object
	.size		__nv_reservedSMEM_tcgen05_partition,(.L_0 - __nv_reservedSMEM_tcgen05_partition)
__nv_reservedSMEM_tcgen05_partition:
	.zero		32
.L_0:


//--------------------- .nv.global                --------------------------
	.section	.nv.global,"aw",@nobits
.nv.global:
	.type		_ZN40_INTERNAL_1ee67d7a_4_k_cu_3aa91db6_265554cute1_E,@object
	.size		_ZN40_INTERNAL_1ee67d7a_4_k_cu_3aa91db6_265554cute1_E,(_ZN40_INTERNAL_1ee67d7a_4_k_cu_3aa91db6_265554cuda3std3__45__cpo6cbeginE - _ZN40_INTERNAL_1ee67d7a_4_k_cu_3aa91db6_265554cute1_E)
_ZN40_INTERNAL_1ee67d7a_4_k_cu_3aa91db6_265554cute1_E:
	.zero		1
	.type		_ZN40_INTERNAL_1ee67d7a_4_k_cu_3aa91db6_265554cuda3std3__45__cpo6cbeginE,@object
	.size		_ZN40_INTERNAL_1ee67d7a_4_k_cu_3aa91db6_265554cuda3std3__45__cpo6cbeginE,(_ZN40_INTERNAL_1ee67d7a_4_k_cu_3aa91db6_265554cuda3std3__48in_placeE - _ZN40_INTERNAL_1ee67d7a_4_k_cu_3aa91db6_265554cuda3std3__45__cpo6cbeginE)
_ZN40_INTERNAL_1ee67d7a_4_k_cu_3aa91db6_265554cuda3std3__45__cpo6cbeginE:
	.zero		1
	.type		_ZN40_INTERNAL_1ee67d7a_4_k_cu_3aa91db6_265554cuda3std3__48in_placeE,@object
	.size		_ZN40_INTERNAL_1ee67d7a_4_k_cu_3aa91db6_265554cuda3std3__48in_placeE,(_ZN40_INTERNAL_1ee67d7a_4_k_cu_3aa91db6_265554cuda3std6ranges3__45__cpo9iter_moveE - _ZN40_INTERNAL_1ee67d7a_4_k_cu_3aa91db6_265554cuda3std3__48in_placeE)
_ZN40_INTERNAL_1ee67d7a_4_k_cu_3aa91db6_265554cuda3std3__48in_placeE:
	.zero		1
	.type		_ZN40_INTERNAL_1ee67d7a_4_k_cu_3aa91db6_265554cuda3std6ranges3__45__cpo9iter_moveE,@object
	.size		_ZN40_INTERNAL_1ee67d7a_4_k_cu_3aa91db6_265554cuda3std6ranges3__45__cpo9iter_moveE,(_ZN40_INTERNAL_1ee67d7a_4_k_cu_3aa91db6_265554cuda3std3__45__cpo5beginE - _ZN40_INTERNAL_1ee67d7a_4_k_cu_3aa91db6_265554cuda3std6ranges3__45__cpo9iter_moveE)
_ZN40_INTERNAL_1ee67d7a_4_k_cu_3aa91db6_265554cuda3std6ranges3__45__cpo9iter_moveE:
	.zero		1
	.type		_ZN40_INTERNAL_1ee67d7a_4_k_cu_3aa91db6_265554cuda3std3__45__cpo5beginE,@object
	.size		_ZN40_INTERNAL_1ee67d7a_4_k_cu_3aa91db6_265554cuda3std3__45__cpo5beginE,(_ZN40_INTERNAL_1ee67d7a_4_k_cu_3aa91db6_265554cuda3std3__442_GLOBAL__N__1ee67d7a_4_k_cu_3aa91db6_265556ignoreE - _ZN40_INTERNAL_1ee67d7a_4_k_cu_3aa91db6_265554cuda3std3__45__cpo5beginE)
_ZN40_INTERNAL_1ee67d7a_4_k_cu_3aa91db6_265554cuda3std3__45__cpo5beginE:
	.zero		1
	.type		_ZN40_INTERNAL_1ee67d7a_4_k_cu_3aa91db6_265554cuda3std3__442_GLOBAL__N__1ee67d7a_4_k_cu_3aa91db6_265556ignoreE,@object
	.size		_ZN40_INTERNAL_1ee67d7a_4_k_cu_3aa91db6_265554cuda3std3__442_GLOBAL__N__1ee67d7a_4_k_cu_3aa91db6_265556ignoreE,(_ZN40_INTERNAL_1ee67d7a_4_k_cu_3aa91db6_265554cute7productE - _ZN40_INTERNAL_1ee67d7a_4_k_cu_3aa91db6_265554cuda3std3__442_GLOBAL__N__1ee67d7a_4_k_cu_3aa91db6_265556ignoreE)
_ZN40_INTERNAL_1ee67d7a_4_k_cu_3aa91db6_265554cuda3std3__442_GLOBAL__N__1ee67d7a_4_k_cu_3aa91db6_265556ignoreE:
	.zero		1
	.type		_ZN40_INTERNAL_1ee67d7a_4_k_cu_3aa91db6_265554cute7productE,@object
	.size		_ZN40_INTERNAL_1ee67d7a_4_k_cu_3aa91db6_265554cute7productE,(_ZN40_INTERNAL_1ee67d7a_4_k_cu_3aa91db6_265554cuda3std3__45__cpo3endE - _ZN40_INTERNAL_1ee67d7a_4_k_cu_3aa91db6_265554cute7productE)
_ZN40_INTERNAL_1ee67d7a_4_k_cu_3aa91db6_265554cute7productE:
	.zero		1
	.type		_ZN40_INTERNAL_1ee67d7a_4_k_cu_3aa91db6_265554cuda3std3__45__cpo3endE,@object
	.size		_ZN40_INTERNAL_1ee67d7a_4_k_cu_3aa91db6_265554cuda3std3__45__cpo3endE,(_ZN40_INTERNAL_1ee67d7a_4_k_cu_3aa91db6_265554cuda3std3__419piecewise_constructE - _ZN40_INTERNAL_1ee67d7a_4_k_cu_3aa91db6_265554cuda3std3__45__cpo3endE)
_ZN40_INTERNAL_1ee67d7a_4_k_cu_3aa91db6_265554cuda3std3__45__cpo3endE:
	.zero		1
	.type		_ZN40_INTERNAL_1ee67d7a_4_k_cu_3aa91db6_265554cuda3std3__419piecewise_constructE,@object
	.size		_ZN40_INTERNAL_1ee67d7a_4_k_cu_3aa91db6_265554cuda3std3__419piecewise_constructE,(_ZN40_INTERNAL_1ee67d7a_4_k_cu_3aa91db6_265554cuda3std3__45__cpo4cendE - _ZN40_INTERNAL_1ee67d7a_4_k_cu_3aa91db6_265554cuda3std3__419piecewise_constructE)
_ZN40_INTERNAL_1ee67d7a_4_k_cu_3aa91db6_265554cuda3std3__419piecewise_constructE:
	.zero		1
	.type		_ZN40_INTERNAL_1ee67d7a_4_k_cu_3aa91db6_265554cuda3std3__45__cpo4cendE,@object
	.size		_ZN40_INTERNAL_1ee67d7a_4_k_cu_3aa91db6_265554cuda3std3__45__cpo4cendE,(_ZN40_INTERNAL_1ee67d7a_4_k_cu_3aa91db6_265554cuda3std6ranges3__45__cpo4swapE - _ZN40_INTERNAL_1ee67d7a_4_k_cu_3aa91db6_265554cuda3std3__45__cpo4cendE)
_ZN40_INTERNAL_1ee67d7a_4_k_cu_3aa91db6_265554cuda3std3__45__cpo4cendE:
	.zero		1
	.type		_ZN40_INTERNAL_1ee67d7a_4_k_cu_3aa91db6_265554cuda3std6ranges3__45__cpo4swapE,@object
	.size		_ZN40_INTERNAL_1ee67d7a_4_k_cu_3aa91db6_265554cuda3std6ranges3__45__cpo4swapE,(.L_10 - _ZN40_INTERNAL_1ee67d7a_4_k_cu_3aa91db6_265554cuda3std6ranges3__45__cpo4swapE)
_ZN40_INTERNAL_1ee67d7a_4_k_cu_3aa91db6_265554cuda3std6ranges3__45__cpo4swapE:
	.zero		1
.L_10:


//--------------------- .nv.constant0._ZN7cutlass13device_kernelINS_4gemm6kernel13GemmUniversalIN4cute5tupleIJiiiiEEENS1_10collective13CollectiveMmaINS1_35MainloopSm100TmaUmmaWarpSpecializedILi8ELi2ELi4ENS5_IJNS4_1CILi2EEENSA_ILi4EEENSA_ILi1EEEEEEEENS5_IJNSA_ILi128EEENSA_ILi64EEESG_EEENS_6half_tENS5_IJlSD_lEEESJ_SK_NS4_8TiledMMAINS4_8MMA_AtomIJNS4_26SM100_MMA_F16BF16_2x1SM_SSISJ_SJ_fLi128ELi64ELNS4_4UMMA5MajorE0ELSP_0ELNSO_7ScaleInE0ELSQ_0EEEEEENS4_6LayoutINS5_IJSD_SD_SD_EEENS5_IJNSA_ILi0EEESV_SV_EEEEENS5_IJNS4_10UnderscoreESY_SY_EEEEENS4_28SM100_TMA_2SM_LOAD_MULTICASTENS4_14ComposedLayoutINS4_7SwizzleILi3ELi4ELi3EEENS4_18smem_ptr_flag_bitsILi16EEENST_INS5_IJNSA_ILi8EEESH_EEENS5_IJSH_SD_EEEEEEEvNS4_8identityENS4_18SM100_TMA_2SM_LOADES1B_vS1C_EENS_8epilogue10collective18CollectiveEpilogueINS1F_23Sm100TmaWarpSpecializedILi3ELi2ELi16ELb1ELb0EEEJNS5_IJSH_SH_SG_EEENS5_IJNST_ISH_SD_EENST_INS5_IJNSA_ILi16EEESB_EEENS5_IJSD_NSA_ILi32EEEEEEEEEEESJ_SK_SJ_SK_NS1F_6fusion15FusionCallbacksIS1J_NS1S_17LinearCombinationISJ_fSJ_fLNS_15FloatRoundStyleE2EEES1K_S1R_JEEENS4_5SM1004TMEM4LOAD26SM100_TMEM_LOAD_32dp32b16xENS4_13SM90_TMA_LOADENS12_INS13_ILi1ELi4ELi3EEES16_NST_INS5_IJS17_S1M_EEENS5_IJS1M_SD_EEEEEEENS4_39AutoVectorizingCopyWithAssumedAlignmentILi128EEENS4_14SM90_TMA_STOREES27_S29_S29_EEEvvEEEEvNT_6ParamsE --------------------------
	.section	.nv.constant0._ZN7cutlass13device_kernelINS_4gemm6kernel13GemmUniversalIN4cute5tupleIJiiiiEEENS1_10collective13CollectiveMmaINS1_35MainloopSm100TmaUmmaWarpSpecializedILi8ELi2ELi4ENS5_IJNS4_1CILi2EEENSA_ILi4EEENSA_ILi1EEEEEEEENS5_IJNSA_ILi128EEENSA_ILi64EEESG_EEENS_6half_tENS5_IJlSD_lEEESJ_SK_NS4_8TiledMMAINS4_8MMA_AtomIJNS4_26SM100_MMA_F16BF16_2x1SM_SSISJ_SJ_fLi128ELi64ELNS4_4UMMA5MajorE0ELSP_0ELNSO_7ScaleInE0ELSQ_0EEEEEENS4_6LayoutINS5_IJSD_SD_SD_EEENS5_IJNSA_ILi0EEESV_SV_EEEEENS5_IJNS4_10UnderscoreESY_SY_EEEEENS4_28SM100_TMA_2SM_LOAD_MULTICASTENS4_14ComposedLayoutINS4_7SwizzleILi3ELi4ELi3EEENS4_18smem_ptr_flag_bitsILi16EEENST_INS5_IJNSA_ILi8EEESH_EEENS5_IJSH_SD_EEEEEEEvNS4_8identityENS4_18SM100_TMA_2SM_LOADES1B_vS1C_EENS_8epilogue10collective18CollectiveEpilogueINS1F_23Sm100TmaWarpSpecializedILi3ELi2ELi16ELb1ELb0EEEJNS5_IJSH_SH_SG_EEENS5_IJNST_ISH_SD_EENST_INS5_IJNSA_ILi16EEESB_EEENS5_IJSD_NSA_ILi32EEEEEEEEEEESJ_SK_SJ_SK_NS1F_6fusion15FusionCallbacksIS1J_NS1S_17LinearCombinationISJ_fSJ_fLNS_15FloatRoundStyleE2EEES1K_S1R_JEEENS4_5SM1004TMEM4LOAD26SM100_TMEM_LOAD_32dp32b16xENS4_13SM90_TMA_LOADENS12_INS13_ILi1ELi4ELi3EEES16_NST_INS5_IJS17_S1M_EEENS5_IJS1M_SD_EEEEEEENS4_39AutoVectorizingCopyWithAssumedAlignmentILi128EEENS4_14SM90_TMA_STOREES27_S29_S29_EEEvvEEEEvNT_6ParamsE,"a",@progbits
	.sectionflags	@""
	.align	4
.nv.constant0._ZN7cutlass13device_kernelINS_4gemm6kernel13GemmUniversalIN4cute5tupleIJiiiiEEENS1_10collective13CollectiveMmaINS1_35MainloopSm100TmaUmmaWarpSpecializedILi8ELi2ELi4ENS5_IJNS4_1CILi2EEENSA_ILi4EEENSA_ILi1EEEEEEEENS5_IJNSA_ILi128EEENSA_ILi64EEESG_EEENS_6half_tENS5_IJlSD_lEEESJ_SK_NS4_8TiledMMAINS4_8MMA_AtomIJNS4_26SM100_MMA_F16BF16_2x1SM_SSISJ_SJ_fLi128ELi64ELNS4_4UMMA5MajorE0ELSP_0ELNSO_7ScaleInE0ELSQ_0EEEEEENS4_6LayoutINS5_IJSD_SD_SD_EEENS5_IJNSA_ILi0EEESV_SV_EEEEENS5_IJNS4_10UnderscoreESY_SY_EEEEENS4_28SM100_TMA_2SM_LOAD_MULTICASTENS4_14ComposedLayoutINS4_7SwizzleILi3ELi4ELi3EEENS4_18smem_ptr_flag_bitsILi16EEENST_INS5_IJNSA_ILi8EEESH_EEENS5_IJSH_SD_EEEEEEEvNS4_8identityENS4_18SM100_TMA_2SM_LOADES1B_vS1C_EENS_8epilogue10collective18CollectiveEpilogueINS1F_23Sm100TmaWarpSpecializedILi3ELi2ELi16ELb1ELb0EEEJNS5_IJSH_SH_SG_EEENS5_IJNST_ISH_SD_EENST_INS5_IJNSA_ILi16EEESB_EEENS5_IJSD_NSA_ILi32EEEEEEEEEEESJ_SK_SJ_SK_NS1F_6fusion15FusionCallbacksIS1J_NS1S_17LinearCombinationISJ_fSJ_fLNS_15FloatRoundStyleE2EEES1K_S1R_JEEENS4_5SM1004TMEM4LOAD26SM100_TMEM_LOAD_32dp32b16xENS4_13SM90_TMA_LOADENS12_INS13_ILi1ELi4ELi3EEES16_NST_INS5_IJS17_S1M_EEENS5_IJS1M_SD_EEEEEEENS4_39AutoVectorizingCopyWithAssumedAlignmentILi128EEENS4_14SM90_TMA_STOREES27_S29_S29_EEEvvEEEEvNT_6ParamsE:
	.zero		2944


//--------------------- SYMBOLS --------------------------

	.type		.nv.reservedSmem.offset0,@object
	.size		.nv.reservedSmem.offset0,0x4
	.type		.nv.reservedSmem.cap,@object
	.size		.nv.reservedSmem.cap,0x4
	.type		__assertfail,@function
